//
// Generated by NVIDIA NVVM Compiler
//
// Compiler Build ID: CL-36424714
// Cuda compilation tools, release 13.0, V13.0.88
// Based on NVVM 20.0.0
//

.version 9.0
.target sm_100
.address_size 64

	// .globl	_Z24softmax_multi_max_kernelPKfPfii
.extern .shared .align 16 .b8 smem[];

.visible .entry _Z24softmax_multi_max_kernelPKfPfii(
	.param .u64 .ptr .align 1 _Z24softmax_multi_max_kernelPKfPfii_param_0,
	.param .u64 .ptr .align 1 _Z24softmax_multi_max_kernelPKfPfii_param_1,
	.param .u32 _Z24softmax_multi_max_kernelPKfPfii_param_2,
	.param .u32 _Z24softmax_multi_max_kernelPKfPfii_param_3
)
{
	.reg .pred 	%p<8>;
	.reg .b32 	%r<20>;
	.reg .b32 	%f<13>;
	.reg .b64 	%rd<9>;

	ld.param.u64 	%rd2, [_Z24softmax_multi_max_kernelPKfPfii_param_0];
	ld.param.u64 	%rd3, [_Z24softmax_multi_max_kernelPKfPfii_param_1];
	ld.param.u32 	%r12, [_Z24softmax_multi_max_kernelPKfPfii_param_2];
	ld.param.u32 	%r11, [_Z24softmax_multi_max_kernelPKfPfii_param_3];
	mov.u32 	%r1, %ctaid.x;
	setp.ge.s32 	%p1, %r1, %r12;
	@%p1 bra 	$L__BB0_10;
	mov.u32 	%r2, %tid.x;
	setp.ge.s32 	%p2, %r2, %r11;
	mov.f32 	%f12, 0fFF7FFFFF;
	@%p2 bra 	$L__BB0_4;
	mul.lo.s32 	%r3, %r11, %r1;
	mov.u32 	%r4, %ntid.x;
	cvta.to.global.u64 	%rd1, %rd2;
	mov.f32 	%f12, 0fFF7FFFFF;
	mov.u32 	%r18, %r2;
$L__BB0_3:
	add.s32 	%r13, %r18, %r3;
	mul.wide.s32 	%rd4, %r13, 4;
	add.s64 	%rd5, %rd1, %rd4;
	ld.global.nc.f32 	%f6, [%rd5];
	max.f32 	%f12, %f12, %f6;
	add.s32 	%r18, %r18, %r4;
	setp.lt.s32 	%p3, %r18, %r11;
	@%p3 bra 	$L__BB0_3;
$L__BB0_4:
	shl.b32 	%r14, %r2, 2;
	mov.u32 	%r15, smem;
	add.s32 	%r7, %r15, %r14;
	st.shared.f32 	[%r7], %f12;
	bar.sync 	0;
	mov.u32 	%r19, %ntid.x;
	setp.lt.u32 	%p4, %r19, 2;
	@%p4 bra 	$L__BB0_8;
$L__BB0_5:
	shr.u32 	%r10, %r19, 1;
	setp.ge.u32 	%p5, %r2, %r10;
	@%p5 bra 	$L__BB0_7;
	ld.shared.f32 	%f7, [%r7];
	shl.b32 	%r16, %r10, 2;
	add.s32 	%r17, %r7, %r16;
	ld.shared.f32 	%f8, [%r17];
	max.f32 	%f9, %f7, %f8;
	st.shared.f32 	[%r7], %f9;
$L__BB0_7:
	bar.sync 	0;
	setp.gt.u32 	%p6, %r19, 3;
	mov.u32 	%r19, %r10;
	@%p6 bra 	$L__BB0_5;
$L__BB0_8:
	setp.ne.s32 	%p7, %r2, 0;
	@%p7 bra 	$L__BB0_10;
	ld.shared.f32 	%f10, [smem];
	cvta.to.global.u64 	%rd6, %rd3;
	mul.wide.u32 	%rd7, %r1, 4;
	add.s64 	%rd8, %rd6, %rd7;
	st.global.f32 	[%rd8], %f10;
$L__BB0_10:
	ret;

}
	// .globl	_Z24softmax_multi_exp_kernelPKfS0_Pfii
.visible .entry _Z24softmax_multi_exp_kernelPKfS0_Pfii(
	.param .u64 .ptr .align 1 _Z24softmax_multi_exp_kernelPKfS0_Pfii_param_0,
	.param .u64 .ptr .align 1 _Z24softmax_multi_exp_kernelPKfS0_Pfii_param_1,
	.param .u64 .ptr .align 1 _Z24softmax_multi_exp_kernelPKfS0_Pfii_param_2,
	.param .u32 _Z24softmax_multi_exp_kernelPKfS0_Pfii_param_3,
	.param .u32 _Z24softmax_multi_exp_kernelPKfS0_Pfii_param_4
)
{
	.reg .pred 	%p<4>;
	.reg .b32 	%r<13>;
	.reg .b32 	%f<16>;
	.reg .b64 	%rd<12>;

	ld.param.u64 	%rd3, [_Z24softmax_multi_exp_kernelPKfS0_Pfii_param_0];
	ld.param.u64 	%rd4, [_Z24softmax_multi_exp_kernelPKfS0_Pfii_param_1];
	ld.param.u64 	%rd5, [_Z24softmax_multi_exp_kernelPKfS0_Pfii_param_2];
	ld.param.u32 	%r8, [_Z24softmax_multi_exp_kernelPKfS0_Pfii_param_3];
	ld.param.u32 	%r7, [_Z24softmax_multi_exp_kernelPKfS0_Pfii_param_4];
	mov.u32 	%r1, %ctaid.x;
	setp.ge.s32 	%p1, %r1, %r8;
	@%p1 bra 	$L__BB1_4;
	cvta.to.global.u64 	%rd6, %rd4;
	mov.u32 	%r12, %tid.x;
	mul.wide.u32 	%rd7, %r1, 4;
	add.s64 	%rd8, %rd6, %rd7;
	ld.global.nc.f32 	%f1, [%rd8];
	setp.ge.s32 	%p2, %r12, %r7;
	@%p2 bra 	$L__BB1_4;
	mul.lo.s32 	%r3, %r7, %r1;
	mov.u32 	%r4, %ntid.x;
	cvta.to.global.u64 	%rd1, %rd3;
	cvta.to.global.u64 	%rd2, %rd5;
$L__BB1_3:
	add.s32 	%r9, %r12, %r3;
	mul.wide.s32 	%rd9, %r9, 4;
	add.s64 	%rd10, %rd1, %rd9;
	ld.global.nc.f32 	%f2, [%rd10];
	sub.f32 	%f3, %f2, %f1;
	fma.rn.f32 	%f4, %f3, 0f3BBB989D, 0f3F000000;
	cvt.sat.f32.f32 	%f5, %f4;
	mov.f32 	%f6, 0f4B400001;
	mov.f32 	%f7, 0f437C0000;
	fma.rm.f32 	%f8, %f5, %f7, %f6;
	add.f32 	%f9, %f8, 0fCB40007F;
	neg.f32 	%f10, %f9;
	fma.rn.f32 	%f11, %f3, 0f3FB8AA3B, %f10;
	fma.rn.f32 	%f12, %f3, 0f32A57060, %f11;
	mov.b32 	%r10, %f8;
	shl.b32 	%r11, %r10, 23;
	mov.b32 	%f13, %r11;
	ex2.approx.ftz.f32 	%f14, %f12;
	mul.f32 	%f15, %f14, %f13;
	add.s64 	%rd11, %rd2, %rd9;
	st.global.f32 	[%rd11], %f15;
	add.s32 	%r12, %r12, %r4;
	setp.lt.s32 	%p3, %r12, %r7;
	@%p3 bra 	$L__BB1_3;
$L__BB1_4:
	ret;

}
	// .globl	_Z24softmax_multi_sum_kernelPKfPfii
.visible .entry _Z24softmax_multi_sum_kernelPKfPfii(
	.param .u64 .ptr .align 1 _Z24softmax_multi_sum_kernelPKfPfii_param_0,
	.param .u64 .ptr .align 1 _Z24softmax_multi_sum_kernelPKfPfii_param_1,
	.param .u32 _Z24softmax_multi_sum_kernelPKfPfii_param_2,
	.param .u32 _Z24softmax_multi_sum_kernelPKfPfii_param_3
)
{
	.reg .pred 	%p<8>;
	.reg .b32 	%r<20>;
	.reg .b32 	%f<13>;
	.reg .b64 	%rd<9>;

	ld.param.u64 	%rd2, [_Z24softmax_multi_sum_kernelPKfPfii_param_0];
	ld.param.u64 	%rd3, [_Z24softmax_multi_sum_kernelPKfPfii_param_1];
	ld.param.u32 	%r12, [_Z24softmax_multi_sum_kernelPKfPfii_param_2];
	ld.param.u32 	%r11, [_Z24softmax_multi_sum_kernelPKfPfii_param_3];
	mov.u32 	%r1, %ctaid.x;
	setp.ge.s32 	%p1, %r1, %r12;
	@%p1 bra 	$L__BB2_10;
	mov.u32 	%r2, %tid.x;
	setp.ge.s32 	%p2, %r2, %r11;
	mov.f32 	%f12, 0f00000000;
	@%p2 bra 	$L__BB2_4;
	mul.lo.s32 	%r3, %r11, %r1;
	mov.u32 	%r4, %ntid.x;
	cvta.to.global.u64 	%rd1, %rd2;
	mov.f32 	%f12, 0f00000000;
	mov.u32 	%r18, %r2;
$L__BB2_3:
	add.s32 	%r13, %r18, %r3;
	mul.wide.s32 	%rd4, %r13, 4;
	add.s64 	%rd5, %rd1, %rd4;
	ld.global.nc.f32 	%f6, [%rd5];
	add.f32 	%f12, %f12, %f6;
	add.s32 	%r18, %r18, %r4;
	setp.lt.s32 	%p3, %r18, %r11;
	@%p3 bra 	$L__BB2_3;
$L__BB2_4:
	shl.b32 	%r14, %r2, 2;
	mov.u32 	%r15, smem;
	add.s32 	%r7, %r15, %r14;
	st.shared.f32 	[%r7], %f12;
	bar.sync 	0;
	mov.u32 	%r19, %ntid.x;
	setp.lt.u32 	%p4, %r19, 2;
	@%p4 bra 	$L__BB2_8;
$L__BB2_5:
	shr.u32 	%r10, %r19, 1;
	setp.ge.u32 	%p5, %r2, %r10;
	@%p5 bra 	$L__BB2_7;
	shl.b32 	%r16, %r10, 2;
	add.s32 	%r17, %r7, %r16;
	ld.shared.f32 	%f7, [%r17];
	ld.shared.f32 	%f8, [%r7];
	add.f32 	%f9, %f7, %f8;
	st.shared.f32 	[%r7], %f9;
$L__BB2_7:
	bar.sync 	0;
	setp.gt.u32 	%p6, %r19, 3;
	mov.u32 	%r19, %r10;
	@%p6 bra 	$L__BB2_5;
$L__BB2_8:
	setp.ne.s32 	%p7, %r2, 0;
	@%p7 bra 	$L__BB2_10;
	ld.shared.f32 	%f10, [smem];
	cvta.to.global.u64 	%rd6, %rd3;
	mul.wide.u32 	%rd7, %r1, 4;
	add.s64 	%rd8, %rd6, %rd7;
	st.global.f32 	[%rd8], %f10;
$L__BB2_10:
	ret;

}
	// .globl	_Z25softmax_multi_norm_kernelPKfS0_Pfii
.visible .entry _Z25softmax_multi_norm_kernelPKfS0_Pfii(
	.param .u64 .ptr .align 1 _Z25softmax_multi_norm_kernelPKfS0_Pfii_param_0,
	.param .u64 .ptr .align 1 _Z25softmax_multi_norm_kernelPKfS0_Pfii_param_1,
	.param .u64 .ptr .align 1 _Z25softmax_multi_norm_kernelPKfS0_Pfii_param_2,
	.param .u32 _Z25softmax_multi_norm_kernelPKfS0_Pfii_param_3,
	.param .u32 _Z25softmax_multi_norm_kernelPKfS0_Pfii_param_4
)
{
	.reg .pred 	%p<4>;
	.reg .b32 	%r<11>;
	.reg .b32 	%f<5>;
	.reg .b64 	%rd<12>;

	ld.param.u64 	%rd3, [_Z25softmax_multi_norm_kernelPKfS0_Pfii_param_0];
	ld.param.u64 	%rd4, [_Z25softmax_multi_norm_kernelPKfS0_Pfii_param_1];
	ld.param.u64 	%rd5, [_Z25softmax_multi_norm_kernelPKfS0_Pfii_param_2];
	ld.param.u32 	%r8, [_Z25softmax_multi_norm_kernelPKfS0_Pfii_param_3];
	ld.param.u32 	%r7, [_Z25softmax_multi_norm_kernelPKfS0_Pfii_param_4];
	mov.u32 	%r1, %ctaid.x;
	setp.ge.s32 	%p1, %r1, %r8;
	@%p1 bra 	$L__BB3_4;
	cvta.to.global.u64 	%rd6, %rd4;
	mov.u32 	%r10, %tid.x;
	mul.wide.u32 	%rd7, %r1, 4;
	add.s64 	%rd8, %rd6, %rd7;
	ld.global.nc.f32 	%f1, [%rd8];
	setp.ge.s32 	%p2, %r10, %r7;
	@%p2 bra 	$L__BB3_4;
	mul.lo.s32 	%r3, %r7, %r1;
	mov.u32 	%r4, %ntid.x;
	cvta.to.global.u64 	%rd1, %rd3;
	cvta.to.global.u64 	%rd2, %rd5;
	rcp.rn.f32 	%f2, %f1;
$L__BB3_3:
	add.s32 	%r9, %r10, %r3;
	mul.wide.s32 	%rd9, %r9, 4;
	add.s64 	%rd10, %rd1, %rd9;
	ld.global.nc.f32 	%f3, [%rd10];
	mul.f32 	%f4, %f2, %f3;
	add.s64 	%rd11, %rd2, %rd9;
	st.global.f32 	[%rd11], %f4;
	add.s32 	%r10, %r10, %r4;
	setp.lt.s32 	%p3, %r10, %r7;
	@%p3 bra 	$L__BB3_3;
$L__BB3_4:
	ret;

}
	// .globl	_Z20softmax_fused_kernelPKfPfii
.visible .entry _Z20softmax_fused_kernelPKfPfii(
	.param .u64 .ptr .align 1 _Z20softmax_fused_kernelPKfPfii_param_0,
	.param .u64 .ptr .align 1 _Z20softmax_fused_kernelPKfPfii_param_1,
	.param .u32 _Z20softmax_fused_kernelPKfPfii_param_2,
	.param .u32 _Z20softmax_fused_kernelPKfPfii_param_3
)
{
	.reg .pred 	%p<20>;
	.reg .b32 	%r<51>;
	.reg .b32 	%f<67>;
	.reg .b64 	%rd<12>;

	ld.param.u64 	%rd4, [_Z20softmax_fused_kernelPKfPfii_param_0];
	ld.param.u64 	%rd3, [_Z20softmax_fused_kernelPKfPfii_param_1];
	ld.param.u32 	%r16, [_Z20softmax_fused_kernelPKfPfii_param_2];
	ld.param.u32 	%r15, [_Z20softmax_fused_kernelPKfPfii_param_3];
	cvta.to.global.u64 	%rd1, %rd4;
	mov.u32 	%r1, %ctaid.x;
	setp.ge.s32 	%p1, %r1, %r16;
	@%p1 bra 	$L__BB4_10;
	mov.u32 	%r50, %tid.x;
	setp.ge.s32 	%p2, %r50, %r15;
	mov.f32 	%f64, 0fFF7FFFFF;
	@%p2 bra 	$L__BB4_4;
	mul.lo.s32 	%r3, %r15, %r1;
	mov.f32 	%f64, 0fFF7FFFFF;
	mov.u32 	%r4, %ntid.x;
	mov.u32 	%r48, %r50;
$L__BB4_3:
	add.s32 	%r17, %r48, %r3;
	mul.wide.s32 	%rd5, %r17, 4;
	add.s64 	%rd6, %rd1, %rd5;
	ld.global.nc.f32 	%f12, [%rd6];
	max.f32 	%f64, %f64, %f12;
	add.s32 	%r48, %r48, %r4;
	setp.lt.s32 	%p3, %r48, %r15;
	@%p3 bra 	$L__BB4_3;
$L__BB4_4:
	setp.ge.s32 	%p4, %r50, %r15;
	mov.b32 	%r18, %f64;
	shfl.sync.down.b32	%r19|%p5, %r18, 16, 31, -1;
	mov.b32 	%f14, %r19;
	max.f32 	%f15, %f64, %f14;
	mov.b32 	%r20, %f15;
	shfl.sync.down.b32	%r21|%p6, %r20, 8, 31, -1;
	mov.b32 	%f16, %r21;
	max.f32 	%f17, %f15, %f16;
	mov.b32 	%r22, %f17;
	shfl.sync.down.b32	%r23|%p7, %r22, 4, 31, -1;
	mov.b32 	%f18, %r23;
	max.f32 	%f19, %f17, %f18;
	mov.b32 	%r24, %f19;
	shfl.sync.down.b32	%r25|%p8, %r24, 2, 31, -1;
	mov.b32 	%f20, %r25;
	max.f32 	%f21, %f19, %f20;
	mov.b32 	%r26, %f21;
	shfl.sync.down.b32	%r27|%p9, %r26, 1, 31, -1;
	mov.b32 	%f22, %r27;
	max.f32 	%f23, %f21, %f22;
	mov.b32 	%r28, %f23;
	shfl.sync.idx.b32	%r29|%p10, %r28, 0, 31, -1;
	mov.b32 	%f4, %r29;
	mov.f32 	%f66, 0f00000000;
	@%p4 bra 	$L__BB4_7;
	mul.lo.s32 	%r7, %r15, %r1;
	mov.f32 	%f66, 0f00000000;
	mov.u32 	%r8, %ntid.x;
	mov.u32 	%r49, %r50;
$L__BB4_6:
	add.s32 	%r30, %r49, %r7;
	mul.wide.s32 	%rd7, %r30, 4;
	add.s64 	%rd8, %rd1, %rd7;
	ld.global.nc.f32 	%f25, [%rd8];
	sub.f32 	%f26, %f25, %f4;
	fma.rn.f32 	%f27, %f26, 0f3BBB989D, 0f3F000000;
	cvt.sat.f32.f32 	%f28, %f27;
	mov.f32 	%f29, 0f4B400001;
	mov.f32 	%f30, 0f437C0000;
	fma.rm.f32 	%f31, %f28, %f30, %f29;
	add.f32 	%f32, %f31, 0fCB40007F;
	neg.f32 	%f33, %f32;
	fma.rn.f32 	%f34, %f26, 0f3FB8AA3B, %f33;
	fma.rn.f32 	%f35, %f26, 0f32A57060, %f34;
	mov.b32 	%r31, %f31;
	shl.b32 	%r32, %r31, 23;
	mov.b32 	%f36, %r32;
	ex2.approx.ftz.f32 	%f37, %f35;
	fma.rn.f32 	%f66, %f37, %f36, %f66;
	add.s32 	%r49, %r49, %r8;
	setp.lt.s32 	%p11, %r49, %r15;
	@%p11 bra 	$L__BB4_6;
$L__BB4_7:
	setp.ge.s32 	%p12, %r50, %r15;
	mov.b32 	%r33, %f66;
	shfl.sync.down.b32	%r34|%p13, %r33, 16, 31, -1;
	mov.b32 	%f38, %r34;
	add.f32 	%f39, %f66, %f38;
	mov.b32 	%r35, %f39;
	shfl.sync.down.b32	%r36|%p14, %r35, 8, 31, -1;
	mov.b32 	%f40, %r36;
	add.f32 	%f41, %f39, %f40;
	mov.b32 	%r37, %f41;
	shfl.sync.down.b32	%r38|%p15, %r37, 4, 31, -1;
	mov.b32 	%f42, %r38;
	add.f32 	%f43, %f41, %f42;
	mov.b32 	%r39, %f43;
	shfl.sync.down.b32	%r40|%p16, %r39, 2, 31, -1;
	mov.b32 	%f44, %r40;
	add.f32 	%f45, %f43, %f44;
	mov.b32 	%r41, %f45;
	shfl.sync.down.b32	%r42|%p17, %r41, 1, 31, -1;
	mov.b32 	%f46, %r42;
	add.f32 	%f47, %f45, %f46;
	mov.b32 	%r43, %f47;
	shfl.sync.idx.b32	%r44|%p18, %r43, 0, 31, -1;
	mov.b32 	%f8, %r44;
	@%p12 bra 	$L__BB4_10;
	mul.lo.s32 	%r11, %r15, %r1;
	mov.u32 	%r12, %ntid.x;
	cvta.to.global.u64 	%rd2, %rd3;
	rcp.rn.f32 	%f9, %f8;
$L__BB4_9:
	add.s32 	%r45, %r50, %r11;
	mul.wide.s32 	%rd9, %r45, 4;
	add.s64 	%rd10, %rd1, %rd9;
	ld.global.nc.f32 	%f48, [%rd10];
	sub.f32 	%f49, %f48, %f4;
	fma.rn.f32 	%f50, %f49, 0f3BBB989D, 0f3F000000;
	cvt.sat.f32.f32 	%f51, %f50;
	mov.f32 	%f52, 0f4B400001;
	mov.f32 	%f53, 0f437C0000;
	fma.rm.f32 	%f54, %f51, %f53, %f52;
	add.f32 	%f55, %f54, 0fCB40007F;
	neg.f32 	%f56, %f55;
	fma.rn.f32 	%f57, %f49, 0f3FB8AA3B, %f56;
	fma.rn.f32 	%f58, %f49, 0f32A57060, %f57;
	mov.b32 	%r46, %f54;
	shl.b32 	%r47, %r46, 23;
	mov.b32 	%f59, %r47;
	ex2.approx.ftz.f32 	%f60, %f58;
	mul.f32 	%f61, %f60, %f59;
	mul.f32 	%f62, %f9, %f61;
	add.s64 	%rd11, %rd2, %rd9;
	st.global.f32 	[%rd11], %f62;
	add.s32 	%r50, %r50, %r12;
	setp.lt.s32 	%p19, %r50, %r15;
	@%p19 bra 	$L__BB4_9;
$L__BB4_10:
	ret;

}


// ===== COMPILED SASS (sm_100) =====

	.target	sm_100

	.elftype	@"ET_EXEC"


//--------------------- .note.nv.tkinfo           --------------------------
	.section	.note.nv.tkinfo,"",@"SHT_NOTE"
	.sectionflags	@"SHF_NOTE_NV_TKINFO"
	.tkinfo
        /*0018*/ 	.word	0x00000002
        /*0030*/ 	.string	""
        /*0030*/ 	.string	"ptxas"
        /*0030*/ 	.string	"Cuda compilation tools, release 13.0, V13.0.88"
        /*0030*/ 	.string	"Build cuda_13.0.r13.0/compiler.36424714_0"
        /*0030*/ 	.string	"-arch sm_100 -m 64 "



//--------------------- .note.nv.cuinfo           --------------------------
	.section	.note.nv.cuinfo,"",@"SHT_NOTE"
	.sectionflags	@"SHF_NOTE_NV_CUINFO"
        /*0018*/ 	.short	0x0002
        /*001a*/ 	.short	0x0064
        /*001c*/ 	.short	0x0082
	.zero		2


//--------------------- .nv.info                  --------------------------
	.section	.nv.info,"",@"SHT_CUDA_INFO"
	.align	4


	//----- nvinfo : EIATTR_REGCOUNT
	.align		4
        /*0000*/ 	.byte	0x04, 0x2f
        /*0002*/ 	.short	(.L_1 - .L_0)
	.align		4
.L_0:
        /*0004*/ 	.word	index@(_Z24softmax_multi_max_kernelPKfPfii)
        /*0008*/ 	.word	0x0000000c


	//----- nvinfo : EIATTR_FRAME_SIZE
	.align		4
.L_1:
        /*000c*/ 	.byte	0x04, 0x11
        /*000e*/ 	.short	(.L_3 - .L_2)
	.align		4
.L_2:
        /*0010*/ 	.word	index@(_Z24softmax_multi_max_kernelPKfPfii)
        /*0014*/ 	.word	0x00000000


	//----- nvinfo : EIATTR_REGCOUNT
	.align		4
.L_3:
        /*0018*/ 	.byte	0x04, 0x2f
        /*001a*/ 	.short	(.L_5 - .L_4)
	.align		4
.L_4:
        /*001c*/ 	.word	index@(_Z24softmax_multi_exp_kernelPKfS0_Pfii)
        /*0020*/ 	.word	0x00000012


	//----- nvinfo : EIATTR_FRAME_SIZE
	.align		4
.L_5:
        /*0024*/ 	.byte	0x04, 0x11
        /*0026*/ 	.short	(.L_7 - .L_6)
	.align		4
.L_6:
        /*0028*/ 	.word	index@(_Z24softmax_multi_exp_kernelPKfS0_Pfii)
        /*002c*/ 	.word	0x00000000


	//----- nvinfo : EIATTR_REGCOUNT
	.align		4
.L_7:
        /*0030*/ 	.byte	0x04, 0x2f
        /*0032*/ 	.short	(.L_9 - .L_8)
	.align		4
.L_8:
        /*0034*/ 	.word	index@(_Z24softmax_multi_sum_kernelPKfPfii)
        /*0038*/ 	.word	0x0000000c


	//----- nvinfo : EIATTR_FRAME_SIZE
	.align		4
.L_9:
        /*003c*/ 	.byte	0x04, 0x11
        /*003e*/ 	.short	(.L_11 - .L_10)
	.align		4
.L_10:
        /*0040*/ 	.word	index@(_Z24softmax_multi_sum_kernelPKfPfii)
        /*0044*/ 	.word	0x00000000


	//----- nvinfo : EIATTR_REGCOUNT
	.align		4
.L_11:
        /*0048*/ 	.byte	0x04, 0x2f
        /*004a*/ 	.short	(.L_13 - .L_12)
	.align		4
.L_12:
        /*004c*/ 	.word	index@(_Z25softmax_multi_norm_kernelPKfS0_Pfii)
        /*0050*/ 	.word	0x00000013


	//----- nvinfo : EIATTR_FRAME_SIZE
	.align		4
.L_13:
        /*0054*/ 	.byte	0x04, 0x11
        /*0056*/ 	.short	(.L_15 - .L_14)
	.align		4
.L_14:
        /*0058*/ 	.word	index@($__internal_1_$__cuda_sm20_rcp_rn_f32_slowpath)
        /*005c*/ 	.word	0x00000000


	//----- nvinfo : EIATTR_FRAME_SIZE
	.align		4
.L_15:
        /*0060*/ 	.byte	0x04, 0x11
        /*0062*/ 	.short	(.L_17 - .L_16)
	.align		4
.L_16:
        /*0064*/ 	.word	index@(_Z25softmax_multi_norm_kernelPKfS0_Pfii)
        /*0068*/ 	.word	0x00000000


	//----- nvinfo : EIATTR_REGCOUNT
	.align		4
.L_17:
        /*006c*/ 	.byte	0x04, 0x2f
        /*006e*/ 	.short	(.L_19 - .L_18)
	.align		4
.L_18:
        /*0070*/ 	.word	index@(_Z20softmax_fused_kernelPKfPfii)
        /*0074*/ 	.word	0x00000014


	//----- nvinfo : EIATTR_FRAME_SIZE
	.align		4
.L_19:
        /*0078*/ 	.byte	0x04, 0x11
        /*007a*/ 	.short	(.L_21 - .L_20)
	.align		4
.L_20:
        /*007c*/ 	.word	index@($__internal_0_$__cuda_sm20_rcp_rn_f32_slowpath)
        /*0080*/ 	.word	0x00000000


	//----- nvinfo : EIATTR_FRAME_SIZE
	.align		4
.L_21:
        /*0084*/ 	.byte	0x04, 0x11
        /*0086*/ 	.short	(.L_23 - .L_22)
	.align		4
.L_22:
        /*0088*/ 	.word	index@(_Z20softmax_fused_kernelPKfPfii)
        /*008c*/ 	.word	0x00000000


	//----- nvinfo : EIATTR_MIN_STACK_SIZE
	.align		4
.L_23:
        /*0090*/ 	.byte	0x04, 0x12
        /*0092*/ 	.short	(.L_25 - .L_24)
	.align		4
.L_24:
        /*0094*/ 	.word	index@(_Z20softmax_fused_kernelPKfPfii)
        /*0098*/ 	.word	0x00000000


	//----- nvinfo : EIATTR_MIN_STACK_SIZE
	.align		4
.L_25:
        /*009c*/ 	.byte	0x04, 0x12
        /*009e*/ 	.short	(.L_27 - .L_26)
	.align		4
.L_26:
        /*00a0*/ 	.word	index@(_Z25softmax_multi_norm_kernelPKfS0_Pfii)
        /*00a4*/ 	.word	0x00000000


	//----- nvinfo : EIATTR_MIN_STACK_SIZE
	.align		4
.L_27:
        /*00a8*/ 	.byte	0x04, 0x12
        /*00aa*/ 	.short	(.L_29 - .L_28)
	.align		4
.L_28:
        /*00ac*/ 	.word	index@(_Z24softmax_multi_sum_kernelPKfPfii)
        /*00b0*/ 	.word	0x00000000


	//----- nvinfo : EIATTR_MIN_STACK_SIZE
	.align		4
.L_29:
        /*00b4*/ 	.byte	0x04, 0x12
        /*00b6*/ 	.short	(.L_31 - .L_30)
	.align		4
.L_30:
        /*00b8*/ 	.word	index@(_Z24softmax_multi_exp_kernelPKfS0_Pfii)
        /*00bc*/ 	.word	0x00000000


	//----- nvinfo : EIATTR_MIN_STACK_SIZE
	.align		4
.L_31:
        /*00c0*/ 	.byte	0x04, 0x12
        /*00c2*/ 	.short	(.L_33 - .L_32)
	.align		4
.L_32:
        /*00c4*/ 	.word	index@(_Z24softmax_multi_max_kernelPKfPfii)
        /*00c8*/ 	.word	0x00000000
.L_33:


//--------------------- .nv.compat                --------------------------
	.section	.nv.compat,"",@"SHT_CUDA_COMPAT_INFO"
	.align	4
        /*0000*/ 	.byte	0x02, 0x09, 0x00, 0x00, 0x02, 0x02, 0x01, 0x00, 0x02, 0x05, 0x05, 0x00, 0x03, 0x07, 0x01, 0x01
        /*0010*/ 	.byte	0x02, 0x03, 0x00, 0x00, 0x02, 0x06, 0x01, 0x00, 0x04, 0x0b, 0x08, 0x00, 0x09, 0x00, 0x00, 0x00
        /*0020*/ 	.byte	0x00, 0x00, 0x00, 0x00


//--------------------- .nv.info._Z20softmax_fused_kernelPKfPfii --------------------------
	.section	.nv.info._Z20softmax_fused_kernelPKfPfii,"",@"SHT_CUDA_INFO"
	.sectionflags	@""
	.align	4


	//----- nvinfo : EIATTR_CUDA_API_VERSION
	.align		4
        /*0000*/ 	.byte	0x04, 0x37
        /*0002*/ 	.short	(.L_35 - .L_34)
.L_34:
        /*0004*/ 	.word	0x00000082


	//----- nvinfo : EIATTR_KPARAM_INFO
	.align		4
.L_35:
        /*0008*/ 	.byte	0x04, 0x17
        /*000a*/ 	.short	(.L_37 - .L_36)
.L_36:
        /*000c*/ 	.word	0x00000000
        /*0010*/ 	.short	0x0003
        /*0012*/ 	.short	0x0014
        /*0014*/ 	.byte	0x00, 0xf0, 0x11, 0x00


	//----- nvinfo : EIATTR_KPARAM_INFO
	.align		4
.L_37:
        /*0018*/ 	.byte	0x04, 0x17
        /*001a*/ 	.short	(.L_39 - .L_38)
.L_38:
        /*001c*/ 	.word	0x00000000
        /*0020*/ 	.short	0x0002
        /*0022*/ 	.short	0x0010
        /*0024*/ 	.byte	0x00, 0xf0, 0x11, 0x00


	//----- nvinfo : EIATTR_KPARAM_INFO
	.align		4
.L_39:
        /*0028*/ 	.byte	0x04, 0x17
        /*002a*/ 	.short	(.L_41 - .L_40)
.L_40:
        /*002c*/ 	.word	0x00000000
        /*0030*/ 	.short	0x0001
        /*0032*/ 	.short	0x0008
        /*0034*/ 	.byte	0x00, 0xf5, 0x21, 0x00


	//----- nvinfo : EIATTR_KPARAM_INFO
	.align		4
.L_41:
        /*0038*/ 	.byte	0x04, 0x17
        /*003a*/ 	.short	(.L_43 - .L_42)
.L_42:
        /*003c*/ 	.word	0x00000000
        /*0040*/ 	.short	0x0000
        /*0042*/ 	.short	0x0000
        /*0044*/ 	.byte	0x00, 0xf5, 0x21, 0x00


	//----- nvinfo : EIATTR_SPARSE_MMA_MASK
	.align		4
.L_43:
        /*0048*/ 	.byte	0x03, 0x50
        /*004a*/ 	.short	0x0000


	//----- nvinfo : EIATTR_MAXREG_COUNT
	.align		4
        /*004c*/ 	.byte	0x03, 0x1b
        /*004e*/ 	.short	0x00ff


	//----- nvinfo : EIATTR_MERCURY_ISA_VERSION
	.align		4
        /*0050*/ 	.byte	0x03, 0x5f
        /*0052*/ 	.short	0x0101


	//----- nvinfo : EIATTR_COOP_GROUP_MASK_REGIDS
	.align		4
        /*0054*/ 	.byte	0x04, 0x29
        /*0056*/ 	.short	(.L_45 - .L_44)


	//   ....[0]....
.L_44:
        /*0058*/ 	.word	0xffffffff


	//   ....[1]....
        /*005c*/ 	.word	0xffffffff


	//   ....[2]....
        /*0060*/ 	.word	0xffffffff


	//   ....[3]....
        /*0064*/ 	.word	0xffffffff


	//   ....[4]....
        /*0068*/ 	.word	0xffffffff


	//   ....[5]....
        /*006c*/ 	.word	0xffffffff


	//   ....[6]....
        /*0070*/ 	.word	0xffffffff


	//   ....[7]....
        /*0074*/ 	.word	0xffffffff


	//   ....[8]....
        /*0078*/ 	.word	0xffffffff


	//   ....[9]....
        /*007c*/ 	.word	0xffffffff


	//   ....[10]....
        /*0080*/ 	.word	0xffffffff


	//   ....[11]....
        /*0084*/ 	.word	0xffffffff


	//----- nvinfo : EIATTR_COOP_GROUP_INSTR_OFFSETS
	.align		4
.L_45:
        /*0088*/ 	.byte	0x04, 0x28
        /*008a*/ 	.short	(.L_47 - .L_46)


	//   ....[0]....
.L_46:
        /*008c*/ 	.word	0x00000180


	//   ....[1]....
        /*0090*/ 	.word	0x000001d0


	//   ....[2]....
        /*0094*/ 	.word	0x000001f0


	//   ....[3]....
        /*0098*/ 	.word	0x00000210


	//   ....[4]....
        /*009c*/ 	.word	0x00000230


	//   ....[5]....
        /*00a0*/ 	.word	0x00000250


	//   ....[6]....
        /*00a4*/ 	.word	0x000003d0


	//   ....[7]....
        /*00a8*/ 	.word	0x00000400


	//   ....[8]....
        /*00ac*/ 	.word	0x00000420


	//   ....[9]....
        /*00b0*/ 	.word	0x00000440


	//   ....[10]....
        /*00b4*/ 	.word	0x00000460


	//   ....[11]....
        /*00b8*/ 	.word	0x00000480


	//----- nvinfo : EIATTR_VRC_CTA_INIT_COUNT
	.align		4
.L_47:
        /*00bc*/ 	.byte	0x02, 0x4a
	.zero		1
	.zero		1


	//----- nvinfo : EIATTR_EXIT_INSTR_OFFSETS
	.align		4
        /*00c0*/ 	.byte	0x04, 0x1c
        /*00c2*/ 	.short	(.L_49 - .L_48)


	//   ....[0]....
.L_48:
        /*00c4*/ 	.word	0x00000040


	//   ....[1]....
        /*00c8*/ 	.word	0x00000490


	//   ....[2]....
        /*00cc*/ 	.word	0x000006e0


	//----- nvinfo : EIATTR_CRS_STACK_SIZE
	.align		4
.L_49:
        /*00d0*/ 	.byte	0x04, 0x1e
        /*00d2*/ 	.short	(.L_51 - .L_50)
.L_50:
        /*00d4*/ 	.word	0x00000000


	//----- nvinfo : EIATTR_CBANK_PARAM_SIZE
	.align		4
.L_51:
        /*00d8*/ 	.byte	0x03, 0x19
        /*00da*/ 	.short	0x0018


	//----- nvinfo : EIATTR_PARAM_CBANK
	.align		4
        /*00dc*/ 	.byte	0x04, 0x0a
        /*00de*/ 	.short	(.L_53 - .L_52)
	.align		4
.L_52:
        /*00e0*/ 	.word	index@(.nv.constant0._Z20softmax_fused_kernelPKfPfii)
        /*00e4*/ 	.short	0x0380
        /*00e6*/ 	.short	0x0018


	//----- nvinfo : EIATTR_SW_WAR
	.align		4
.L_53:
        /*00e8*/ 	.byte	0x04, 0x36
        /*00ea*/ 	.short	(.L_55 - .L_54)
.L_54:
        /*00ec*/ 	.word	0x00000008
.L_55:


//--------------------- .nv.info._Z25softmax_multi_norm_kernelPKfS0_Pfii --------------------------
	.section	.nv.info._Z25softmax_multi_norm_kernelPKfS0_Pfii,"",@"SHT_CUDA_INFO"
	.sectionflags	@""
	.align	4


	//----- nvinfo : EIATTR_CUDA_API_VERSION
	.align		4
        /*0000*/ 	.byte	0x04, 0x37
        /*0002*/ 	.short	(.L_57 - .L_56)
.L_56:
        /*0004*/ 	.word	0x00000082


	//----- nvinfo : EIATTR_KPARAM_INFO
	.align		4
.L_57:
        /*0008*/ 	.byte	0x04, 0x17
        /*000a*/ 	.short	(.L_59 - .L_58)
.L_58:
        /*000c*/ 	.word	0x00000000
        /*0010*/ 	.short	0x0004
        /*0012*/ 	.short	0x001c
        /*0014*/ 	.byte	0x00, 0xf0, 0x11, 0x00


	//----- nvinfo : EIATTR_KPARAM_INFO
	.align		4
.L_59:
        /*0018*/ 	.byte	0x04, 0x17
        /*001a*/ 	.short	(.L_61 - .L_60)
.L_60:
        /*001c*/ 	.word	0x00000000
        /*0020*/ 	.short	0x0003
        /*0022*/ 	.short	0x0018
        /*0024*/ 	.byte	0x00, 0xf0, 0x11, 0x00


	//----- nvinfo : EIATTR_KPARAM_INFO
	.align		4
.L_61:
        /*0028*/ 	.byte	0x04, 0x17
        /*002a*/ 	.short	(.L_63 - .L_62)
.L_62:
        /*002c*/ 	.word	0x00000000
        /*0030*/ 	.short	0x0002
        /*0032*/ 	.short	0x0010
        /*0034*/ 	.byte	0x00, 0xf5, 0x21, 0x00


	//----- nvinfo : EIATTR_KPARAM_INFO
	.align		4
.L_63:
        /*0038*/ 	.byte	0x04, 0x17
        /*003a*/ 	.short	(.L_65 - .L_64)
.L_64:
        /*003c*/ 	.word	0x00000000
        /*0040*/ 	.short	0x0001
        /*0042*/ 	.short	0x0008
        /*0044*/ 	.byte	0x00, 0xf5, 0x21, 0x00


	//----- nvinfo : EIATTR_KPARAM_INFO
	.align		4
.L_65:
        /*0048*/ 	.byte	0x04, 0x17
        /*004a*/ 	.short	(.L_67 - .L_66)
.L_66:
        /*004c*/ 	.word	0x00000000
        /*0050*/ 	.short	0x0000
        /*0052*/ 	.short	0x0000
        /*0054*/ 	.byte	0x00, 0xf5, 0x21, 0x00


	//----- nvinfo : EIATTR_SPARSE_MMA_MASK
	.align		4
.L_67:
        /*0058*/ 	.byte	0x03, 0x50
        /*005a*/ 	.short	0x0000


	//----- nvinfo : EIATTR_MAXREG_COUNT
	.align		4
        /*005c*/ 	.byte	0x03, 0x1b
        /*005e*/ 	.short	0x00ff


	//----- nvinfo : EIATTR_MERCURY_ISA_VERSION
	.align		4
        /*0060*/ 	.byte	0x03, 0x5f
        /*0062*/ 	.short	0x0101


	//----- nvinfo : EIATTR_VRC_CTA_INIT_COUNT
	.align		4
        /*0064*/ 	.byte	0x02, 0x4a
	.zero		1
	.zero		1


	//----- nvinfo : EIATTR_EXIT_INSTR_OFFSETS
	.align		4
        /*0068*/ 	.byte	0x04, 0x1c
        /*006a*/ 	.short	(.L_69 - .L_68)


	//   ....[0]....
.L_68:
        /*006c*/ 	.word	0x00000040


	//   ....[1]....
        /*0070*/ 	.word	0x00000080


	//   ....[2]....
        /*0074*/ 	.word	0x00000260


	//----- nvinfo : EIATTR_CRS_STACK_SIZE
	.align		4
.L_69:
        /*0078*/ 	.byte	0x04, 0x1e
        /*007a*/ 	.short	(.L_71 - .L_70)
.L_70:
        /*007c*/ 	.word	0x00000000


	//----- nvinfo : EIATTR_CBANK_PARAM_SIZE
	.align		4
.L_71:
        /*0080*/ 	.byte	0x03, 0x19
        /*0082*/ 	.short	0x0020


	//----- nvinfo : EIATTR_PARAM_CBANK
	.align		4
        /*0084*/ 	.byte	0x04, 0x0a
        /*0086*/ 	.short	(.L_73 - .L_72)
	.align		4
.L_72:
        /*0088*/ 	.word	index@(.nv.constant0._Z25softmax_multi_norm_kernelPKfS0_Pfii)
        /*008c*/ 	.short	0x0380
        /*008e*/ 	.short	0x0020


	//----- nvinfo : EIATTR_SW_WAR
	.align		4
.L_73:
        /*0090*/ 	.byte	0x04, 0x36
        /*0092*/ 	.short	(.L_75 - .L_74)
.L_74:
        /*0094*/ 	.word	0x00000008
.L_75:


//--------------------- .nv.info._Z24softmax_multi_sum_kernelPKfPfii --------------------------
	.section	.nv.info._Z24softmax_multi_sum_kernelPKfPfii,"",@"SHT_CUDA_INFO"
	.sectionflags	@""
	.align	4


	//----- nvinfo : EIATTR_CUDA_API_VERSION
	.align		4
        /*0000*/ 	.byte	0x04, 0x37
        /*0002*/ 	.short	(.L_77 - .L_76)
.L_76:
        /*0004*/ 	.word	0x00000082


	//----- nvinfo : EIATTR_KPARAM_INFO
	.align		4
.L_77:
        /*0008*/ 	.byte	0x04, 0x17
        /*000a*/ 	.short	(.L_79 - .L_78)
.L_78:
        /*000c*/ 	.word	0x00000000
        /*0010*/ 	.short	0x0003
        /*0012*/ 	.short	0x0014
        /*0014*/ 	.byte	0x00, 0xf0, 0x11, 0x00


	//----- nvinfo : EIATTR_KPARAM_INFO
	.align		4
.L_79:
        /*0018*/ 	.byte	0x04, 0x17
        /*001a*/ 	.short	(.L_81 - .L_80)
.L_80:
        /*001c*/ 	.word	0x00000000
        /*0020*/ 	.short	0x0002
        /*0022*/ 	.short	0x0010
        /*0024*/ 	.byte	0x00, 0xf0, 0x11, 0x00


	//----- nvinfo : EIATTR_KPARAM_INFO
	.align		4
.L_81:
        /*0028*/ 	.byte	0x04, 0x17
        /*002a*/ 	.short	(.L_83 - .L_82)
.L_82:
        /*002c*/ 	.word	0x00000000
        /*0030*/ 	.short	0x0001
        /*0032*/ 	.short	0x0008
        /*0034*/ 	.byte	0x00, 0xf5, 0x21, 0x00


	//----- nvinfo : EIATTR_KPARAM_INFO
	.align		4
.L_83:
        /*0038*/ 	.byte	0x04, 0x17
        /*003a*/ 	.short	(.L_85 - .L_84)
.L_84:
        /*003c*/ 	.word	0x00000000
        /*0040*/ 	.short	0x0000
        /*0042*/ 	.short	0x0000
        /*0044*/ 	.byte	0x00, 0xf5, 0x21, 0x00


	//----- nvinfo : EIATTR_SPARSE_MMA_MASK
	.align		4
.L_85:
        /*0048*/ 	.byte	0x03, 0x50
        /*004a*/ 	.short	0x0000


	//----- nvinfo : EIATTR_MAXREG_COUNT
	.align		4
        /*004c*/ 	.byte	0x03, 0x1b
        /*004e*/ 	.short	0x00ff


	//----- nvinfo : EIATTR_NUM_BARRIERS
	.align		4
        /*0050*/ 	.byte	0x02, 0x4c
        /*0052*/ 	.byte	0x01
	.zero		1


	//----- nvinfo : EIATTR_MERCURY_ISA_VERSION
	.align		4
        /*0054*/ 	.byte	0x03, 0x5f
        /*0056*/ 	.short	0x0101


	//----- nvinfo : EIATTR_VRC_CTA_INIT_COUNT
	.align		4
        /*0058*/ 	.byte	0x02, 0x4a
	.zero		1
	.zero		1


	//----- nvinfo : EIATTR_EXIT_INSTR_OFFSETS
	.align		4
        /*005c*/ 	.byte	0x04, 0x1c
        /*005e*/ 	.short	(.L_87 - .L_86)


	//   ....[0]....
.L_86:
        /*0060*/ 	.word	0x00000040


	//   ....[1]....
        /*0064*/ 	.word	0x000002e0


	//   ....[2]....
        /*0068*/ 	.word	0x00000360


	//----- nvinfo : EIATTR_CRS_STACK_SIZE
	.align		4
.L_87:
        /*006c*/ 	.byte	0x04, 0x1e
        /*006e*/ 	.short	(.L_89 - .L_88)
.L_88:
        /*0070*/ 	.word	0x00000000


	//----- nvinfo : EIATTR_CBANK_PARAM_SIZE
	.align		4
.L_89:
        /*0074*/ 	.byte	0x03, 0x19
        /*0076*/ 	.short	0x0018


	//----- nvinfo : EIATTR_PARAM_CBANK
	.align		4
        /*0078*/ 	.byte	0x04, 0x0a
        /*007a*/ 	.short	(.L_91 - .L_90)
	.align		4
.L_90:
        /*007c*/ 	.word	index@(.nv.constant0._Z24softmax_multi_sum_kernelPKfPfii)
        /*0080*/ 	.short	0x0380
        /*0082*/ 	.short	0x0018


	//----- nvinfo : EIATTR_SW_WAR
	.align		4
.L_91:
        /*0084*/ 	.byte	0x04, 0x36
        /*0086*/ 	.short	(.L_93 - .L_92)
.L_92:
        /*0088*/ 	.word	0x00000008
.L_93:


//--------------------- .nv.info._Z24softmax_multi_exp_kernelPKfS0_Pfii --------------------------
	.section	.nv.info._Z24softmax_multi_exp_kernelPKfS0_Pfii,"",@"SHT_CUDA_INFO"
	.sectionflags	@""
	.align	4


	//----- nvinfo : EIATTR_CUDA_API_VERSION
	.align		4
        /*0000*/ 	.byte	0x04, 0x37
        /*0002*/ 	.short	(.L_95 - .L_94)
.L_94:
        /*0004*/ 	.word	0x00000082


	//----- nvinfo : EIATTR_KPARAM_INFO
	.align		4
.L_95:
        /*0008*/ 	.byte	0x04, 0x17
        /*000a*/ 	.short	(.L_97 - .L_96)
.L_96:
        /*000c*/ 	.word	0x00000000
        /*0010*/ 	.short	0x0004
        /*0012*/ 	.short	0x001c
        /*0014*/ 	.byte	0x00, 0xf0, 0x11, 0x00


	//----- nvinfo : EIATTR_KPARAM_INFO
	.align		4
.L_97:
        /*0018*/ 	.byte	0x04, 0x17
        /*001a*/ 	.short	(.L_99 - .L_98)
.L_98:
        /*001c*/ 	.word	0x00000000
        /*0020*/ 	.short	0x0003
        /*0022*/ 	.short	0x0018
        /*0024*/ 	.byte	0x00, 0xf0, 0x11, 0x00


	//----- nvinfo : EIATTR_KPARAM_INFO
	.align		4
.L_99:
        /*0028*/ 	.byte	0x04, 0x17
        /*002a*/ 	.short	(.L_101 - .L_100)
.L_100:
        /*002c*/ 	.word	0x00000000
        /*0030*/ 	.short	0x0002
        /*0032*/ 	.short	0x0010
        /*0034*/ 	.byte	0x00, 0xf5, 0x21, 0x00


	//----- nvinfo : EIATTR_KPARAM_INFO
	.align		4
.L_101:
        /*0038*/ 	.byte	0x04, 0x17
        /*003a*/ 	.short	(.L_103 - .L_102)
.L_102:
        /*003c*/ 	.word	0x00000000
        /*0040*/ 	.short	0x0001
        /*0042*/ 	.short	0x0008
        /*0044*/ 	.byte	0x00, 0xf5, 0x21, 0x00


	//----- nvinfo : EIATTR_KPARAM_INFO
	.align		4
.L_103:
        /*0048*/ 	.byte	0x04, 0x17
        /*004a*/ 	.short	(.L_105 - .L_104)
.L_104:
        /*004c*/ 	.word	0x00000000
        /*0050*/ 	.short	0x0000
        /*0052*/ 	.short	0x0000
        /*0054*/ 	.byte	0x00, 0xf5, 0x21, 0x00


	//----- nvinfo : EIATTR_SPARSE_MMA_MASK
	.align		4
.L_105:
        /*0058*/ 	.byte	0x03, 0x50
        /*005a*/ 	.short	0x0000


	//----- nvinfo : EIATTR_MAXREG_COUNT
	.align		4
        /*005c*/ 	.byte	0x03, 0x1b
        /*005e*/ 	.short	0x00ff


	//----- nvinfo : EIATTR_MERCURY_ISA_VERSION
	.align		4
        /*0060*/ 	.byte	0x03, 0x5f
        /*0062*/ 	.short	0x0101


	//----- nvinfo : EIATTR_VRC_CTA_INIT_COUNT
	.align		4
        /*0064*/ 	.byte	0x02, 0x4a
	.zero		1
	.zero		1


	//----- nvinfo : EIATTR_EXIT_INSTR_OFFSETS
	.align		4
        /*0068*/ 	.byte	0x04, 0x1c
        /*006a*/ 	.short	(.L_107 - .L_106)


	//   ....[0]....
.L_106:
        /*006c*/ 	.word	0x00000040


	//   ....[1]....
        /*0070*/ 	.word	0x00000080


	//   ....[2]....
        /*0074*/ 	.word	0x00000230


	//----- nvinfo : EIATTR_CRS_STACK_SIZE
	.align		4
.L_107:
        /*0078*/ 	.byte	0x04, 0x1e
        /*007a*/ 	.short	(.L_109 - .L_108)
.L_108:
        /*007c*/ 	.word	0x00000000


	//----- nvinfo : EIATTR_CBANK_PARAM_SIZE
	.align		4
.L_109:
        /*0080*/ 	.byte	0x03, 0x19
        /*0082*/ 	.short	0x0020


	//----- nvinfo : EIATTR_PARAM_CBANK
	.align		4
        /*0084*/ 	.byte	0x04, 0x0a
        /*0086*/ 	.short	(.L_111 - .L_110)
	.align		4
.L_110:
        /*0088*/ 	.word	index@(.nv.constant0._Z24softmax_multi_exp_kernelPKfS0_Pfii)
        /*008c*/ 	.short	0x0380
        /*008e*/ 	.short	0x0020


	//----- nvinfo : EIATTR_SW_WAR
	.align		4
.L_111:
        /*0090*/ 	.byte	0x04, 0x36
        /*0092*/ 	.short	(.L_113 - .L_112)
.L_112:
        /*0094*/ 	.word	0x00000008
.L_113:


//--------------------- .nv.info._Z24softmax_multi_max_kernelPKfPfii --------------------------
	.section	.nv.info._Z24softmax_multi_max_kernelPKfPfii,"",@"SHT_CUDA_INFO"
	.sectionflags	@""
	.align	4


	//----- nvinfo : EIATTR_CUDA_API_VERSION
	.align		4
        /*0000*/ 	.byte	0x04, 0x37
        /*0002*/ 	.short	(.L_115 - .L_114)
.L_114:
        /*0004*/ 	.word	0x00000082


	//----- nvinfo : EIATTR_KPARAM_INFO
	.align		4
.L_115:
        /*0008*/ 	.byte	0x04, 0x17
        /*000a*/ 	.short	(.L_117 - .L_116)
.L_116:
        /*000c*/ 	.word	0x00000000
        /*0010*/ 	.short	0x0003
        /*0012*/ 	.short	0x0014
        /*0014*/ 	.byte	0x00, 0xf0, 0x11, 0x00


	//----- nvinfo : EIATTR_KPARAM_INFO
	.align		4
.L_117:
        /*0018*/ 	.byte	0x04, 0x17
        /*001a*/ 	.short	(.L_119 - .L_118)
.L_118:
        /*001c*/ 	.word	0x00000000
        /*0020*/ 	.short	0x0002
        /*0022*/ 	.short	0x0010
        /*0024*/ 	.byte	0x00, 0xf0, 0x11, 0x00


	//----- nvinfo : EIATTR_KPARAM_INFO
	.align		4
.L_119:
        /*0028*/ 	.byte	0x04, 0x17
        /*002a*/ 	.short	(.L_121 - .L_120)
.L_120:
        /*002c*/ 	.word	0x00000000
        /*0030*/ 	.short	0x0001
        /*0032*/ 	.short	0x0008
        /*0034*/ 	.byte	0x00, 0xf5, 0x21, 0x00


	//----- nvinfo : EIATTR_KPARAM_INFO
	.align		4
.L_121:
        /*0038*/ 	.byte	0x04, 0x17
        /*003a*/ 	.short	(.L_123 - .L_122)
.L_122:
        /*003c*/ 	.word	0x00000000
        /*0040*/ 	.short	0x0000
        /*0042*/ 	.short	0x0000
        /*0044*/ 	.byte	0x00, 0xf5, 0x21, 0x00


	//----- nvinfo : EIATTR_SPARSE_MMA_MASK
	.align		4
.L_123:
        /*0048*/ 	.byte	0x03, 0x50
        /*004a*/ 	.short	0x0000


	//----- nvinfo : EIATTR_MAXREG_COUNT
	.align		4
        /*004c*/ 	.byte	0x03, 0x1b
        /*004e*/ 	.short	0x00ff


	//----- nvinfo : EIATTR_NUM_BARRIERS
	.align		4
        /*0050*/ 	.byte	0x02, 0x4c
        /*0052*/ 	.byte	0x01
	.zero		1


	//----- nvinfo : EIATTR_MERCURY_ISA_VERSION
	.align		4
        /*0054*/ 	.byte	0x03, 0x5f
        /*0056*/ 	.short	0x0101


	//----- nvinfo : EIATTR_VRC_CTA_INIT_COUNT
	.align		4
        /*0058*/ 	.byte	0x02, 0x4a
	.zero		1
	.zero		1


	//----- nvinfo : EIATTR_EXIT_INSTR_OFFSETS
	.align		4
        /*005c*/ 	.byte	0x04, 0x1c
        /*005e*/ 	.short	(.L_125 - .L_124)


	//   ....[0]....
.L_124:
        /*0060*/ 	.word	0x00000040


	//   ....[1]....
        /*0064*/ 	.word	0x000002e0


	//   ....[2]....
        /*0068*/ 	.word	0x00000360


	//----- nvinfo : EIATTR_CRS_STACK_SIZE
	.align		4
.L_125:
        /*006c*/ 	.byte	0x04, 0x1e
        /*006e*/ 	.short	(.L_127 - .L_126)
.L_126:
        /*0070*/ 	.word	0x00000000


	//----- nvinfo : EIATTR_CBANK_PARAM_SIZE
	.align		4
.L_127:
        /*0074*/ 	.byte	0x03, 0x19
        /*0076*/ 	.short	0x0018


	//----- nvinfo : EIATTR_PARAM_CBANK
	.align		4
        /*0078*/ 	.byte	0x04, 0x0a
        /*007a*/ 	.short	(.L_129 - .L_128)
	.align		4
.L_128:
        /*007c*/ 	.word	index@(.nv.constant0._Z24softmax_multi_max_kernelPKfPfii)
        /*0080*/ 	.short	0x0380
        /*0082*/ 	.short	0x0018


	//----- nvinfo : EIATTR_SW_WAR
	.align		4
.L_129:
        /*0084*/ 	.byte	0x04, 0x36
        /*0086*/ 	.short	(.L_131 - .L_130)
.L_130:
        /*0088*/ 	.word	0x00000008
.L_131:


//--------------------- .nv.callgraph             --------------------------
	.section	.nv.callgraph,"",@"SHT_CUDA_CALLGRAPH"
	.align	4
	.sectionentsize	8
	.align		4
        /*0000*/ 	.word	0x00000000
	.align		4
        /*0004*/ 	.word	0xffffffff
	.align		4
        /*0008*/ 	.word	0x00000000
	.align		4
        /*000c*/ 	.word	0xfffffffe
	.align		4
        /*0010*/ 	.word	0x00000000
	.align		4
        /*0014*/ 	.word	0xfffffffd
	.align		4
        /*0018*/ 	.word	0x00000000
	.align		4
        /*001c*/ 	.word	0xfffffffc


//--------------------- .text._Z20softmax_fused_kernelPKfPfii --------------------------
	.section	.text._Z20softmax_fused_kernelPKfPfii,"ax",@progbits
	.align	128
        .global         _Z20softmax_fused_kernelPKfPfii
        .type           _Z20softmax_fused_kernelPKfPfii,@function
        .size           _Z20softmax_fused_kernelPKfPfii,(.L_x_32 - _Z20softmax_fused_kernelPKfPfii)
        .other          _Z20softmax_fused_kernelPKfPfii,@"STO_CUDA_ENTRY STV_DEFAULT"
_Z20softmax_fused_kernelPKfPfii:
.text._Z20softmax_fused_kernelPKfPfii:
[----:B------:R-:W-:Y:S08]  /*0000*/  LDC R1, c[0x0][0x37c] ;  /* 0x0000df00ff017b82 */ /* 0x000ff00000000800 */
[----:B------:R-:W0:Y:S08]  /*0010*/  S2UR UR4, SR_CTAID.X ;  /* 0x00000000000479c3 */ /* 0x000e300000002500 */
[----:B------:R-:W0:Y:S02]  /*0020*/  LDC R0, c[0x0][0x390] ;  /* 0x0000e400ff007b82 */ /* 0x000e240000000800 */
[----:B0-----:R-:W-:-:S13]  /*0030*/  ISETP.LE.AND P0, PT, R0, UR4, PT ;  /* 0x0000000400007c0c */ /* 0x001fda000bf03270 */
[----:B------:R-:W-:Y:S05]  /*0040*/  @P0 EXIT ;  /* 0x000000000000094d */ /* 0x000fea0003800000 */
[----:B------:R-:W0:Y:S01]  /*0050*/  S2R R2, SR_TID.X ;  /* 0x0000000000027919 */ /* 0x000e220000002100 */
[----:B------:R-:W0:Y:S01]  /*0060*/  LDC R3, c[0x0][0x394] ;  /* 0x0000e500ff037b82 */ /* 0x000e220000000800 */
[----:B------:R-:W1:Y:S01]  /*0070*/  LDCU.64 UR6, c[0x0][0x358] ;  /* 0x00006b00ff0677ac */ /* 0x000e620008000a00 */
[----:B------:R-:W-:Y:S01]  /*0080*/  BSSY.RECONVERGENT B0, `(.L_x_0) ;  /* 0x000000f000007945 */ /* 0x000fe20003800200 */
[----:B------:R-:W-:Y:S02]  /*0090*/  MOV R0, 0xff7fffff ;  /* 0xff7fffff00007802 */ /* 0x000fe40000000f00 */
[----:B0-----:R-:W-:-:S13]  /*00a0*/  ISETP.GE.AND P0, PT, R2, R3, PT ;  /* 0x000000030200720c */ /* 0x001fda0003f06270 */
[----:B-1----:R-:W-:Y:S05]  /*00b0*/  @P0 BRA `(.L_x_1) ;  /* 0x00000000002c0947 */ /* 0x002fea0003800000 */
[----:B------:R-:W0:Y:S01]  /*00c0*/  LDC R9, c[0x0][0x360] ;  /* 0x0000d800ff097b82 */ /* 0x000e220000000800 */
[----:B------:R-:W-:Y:S01]  /*00d0*/  IMAD.MOV.U32 R0, RZ, RZ, -0x800001 ;  /* 0xff7fffffff007424 */ /* 0x000fe200078e00ff */
[----:B------:R-:W-:-:S06]  /*00e0*/  MOV R8, R2 ;  /* 0x0000000200087202 */ /* 0x000fcc0000000f00 */
[----:B------:R-:W1:Y:S02]  /*00f0*/  LDC.64 R6, c[0x0][0x380] ;  /* 0x0000e000ff067b82 */ /* 0x000e640000000a00 */
.L_x_2:
[----:B------:R-:W-:-:S04]  /*0100*/  IMAD R5, R3, UR4, R8 ;  /* 0x0000000403057c24 */ /* 0x000fc8000f8e0208 */
[----:B-1----:R-:W-:-:S06]  /*0110*/  IMAD.WIDE R4, R5, 0x4, R6 ;  /* 0x0000000405047825 */ /* 0x002fcc00078e0206 */
[----:B------:R-:W2:Y:S01]  /*0120*/  LDG.E.CONSTANT R5, desc[UR6][R4.64] ;  /* 0x0000000604057981 */ /* 0x000ea2000c1e9900 */
[----:B0-----:R-:W-:-:S05]  /*0130*/  IMAD.IADD R8, R9, 0x1, R8 ;  /* 0x0000000109087824 */ /* 0x001fca00078e0208 */
[----:B------:R-:W-:Y:S02]  /*0140*/  ISETP.GE.AND P0, PT, R8, R3, PT ;  /* 0x000000030800720c */ /* 0x000fe40003f06270 */
[----:B--2---:R-:W-:-:S11]  /*0150*/  FMNMX R0, R5, R0, !PT ;  /* 0x0000000005007209 */ /* 0x004fd60007800000 */
[----:B------:R-:W-:Y:S05]  /*0160*/  @!P0 BRA `(.L_x_2) ;  /* 0xfffffffc00e48947 */ /* 0x000fea000383ffff */
.L_x_1:
[----:B------:R-:W-:Y:S05]  /*0170*/  BSYNC.RECONVERGENT B0 ;  /* 0x0000000000007941 */ /* 0x000fea0003800200 */
.L_x_0:
[----:B------:R-:W0:Y:S01]  /*0180*/  SHFL.DOWN PT, R5, R0, 0x10, 0x1f ;  /* 0x0a001f0000057f89 */ /* 0x000e2200000e0000 */
[----:B------:R-:W-:Y:S01]  /*0190*/  ISETP.GE.AND P0, PT, R2, R3, PT ;  /* 0x000000030200720c */ /* 0x000fe20003f06270 */
[----:B------:R-:W-:Y:S01]  /*01a0*/  BSSY.RECONVERGENT B0, `(.L_x_3) ;  /* 0x0000022000007945 */ /* 0x000fe20003800200 */
[----:B0-----:R-:W-:Y:S01]  /*01b0*/  FMNMX R5, R5, R0, !PT ;  /* 0x0000000005057209 */ /* 0x001fe20007800000 */
[----:B------:R-:W-:-:S04]  /*01c0*/  HFMA2 R0, -RZ, RZ, 0, 0 ;  /* 0x00000000ff007431 */ /* 0x000fc800000001ff */
[----:B------:R-:W0:Y:S02]  /*01d0*/  SHFL.DOWN PT, R4, R5, 0x8, 0x1f ;  /* 0x09001f0005047f89 */ /* 0x000e2400000e0000 */
[----:B0-----:R-:W-:-:S05]  /*01e0*/  FMNMX R6, R5, R4, !PT ;  /* 0x0000000405067209 */ /* 0x001fca0007800000 */
[----:B------:R-:W0:Y:S02]  /*01f0*/  SHFL.DOWN PT, R7, R6, 0x4, 0x1f ;  /* 0x08801f0006077f89 */ /* 0x000e2400000e0000 */
[----:B0-----:R-:W-:-:S05]  /*0200*/  FMNMX R7, R6, R7, !PT ;  /* 0x0000000706077209 */ /* 0x001fca0007800000 */
[----:B------:R-:W0:Y:S02]  /*0210*/  SHFL.DOWN PT, R4, R7, 0x2, 0x1f ;  /* 0x08401f0007047f89 */ /* 0x000e2400000e0000 */
[----:B0-----:R-:W-:-:S05]  /*0220*/  FMNMX R8, R7, R4, !PT ;  /* 0x0000000407087209 */ /* 0x001fca0007800000 */
[----:B------:R-:W0:Y:S02]  /*0230*/  SHFL.DOWN PT, R9, R8, 0x1, 0x1f ;  /* 0x08201f0008097f89 */ /* 0x000e2400000e0000 */
[----:B0-----:R-:W-:-:S06]  /*0240*/  FMNMX R4, R8, R9, !PT ;  /* 0x0000000908047209 */ /* 0x001fcc0007800000 */
[----:B------:R-:W0:Y:S01]  /*0250*/  SHFL.IDX PT, R4, R4, RZ, 0x1f ;  /* 0x00001fff04047589 */ /* 0x000e2200000e0000 */
[----:B------:R-:W-:Y:S05]  /*0260*/  @P0 BRA `(.L_x_4) ;  /* 0x0000000000540947 */ /* 0x000fea0003800000 */
[----:B------:R-:W1:Y:S01]  /*0270*/  LDC R13, c[0x0][0x360] ;  /* 0x0000d800ff0d7b82 */ /* 0x000e620000000800 */
[----:B------:R-:W-:Y:S01]  /*0280*/  IMAD.MOV.U32 R0, RZ, RZ, RZ ;  /* 0x000000ffff007224 */ /* 0x000fe200078e00ff */
[----:B------:R-:W-:-:S06]  /*0290*/  MOV R10, R2 ;  /* 0x00000002000a7202 */ /* 0x000fcc0000000f00 */
[----:B------:R-:W2:Y:S02]  /*02a0*/  LDC.64 R6, c[0x0][0x380] ;  /* 0x0000e000ff067b82 */ /* 0x000ea40000000a00 */
.L_x_5:
[----:B------:R-:W-:-:S04]  /*02b0*/  IMAD R9, R3, UR4, R10 ;  /* 0x0000000403097c24 */ /* 0x000fc8000f8e020a */
[----:B--2---:R-:W-:-:S06]  /*02c0*/  IMAD.WIDE R8, R9, 0x4, R6 ;  /* 0x0000000409087825 */ /* 0x004fcc00078e0206 */
[----:B------:R-:W0:Y:S01]  /*02d0*/  LDG.E.CONSTANT R9, desc[UR6][R8.64] ;  /* 0x0000000608097981 */ /* 0x000e22000c1e9900 */
[----:B------:R-:W-:Y:S01]  /*02e0*/  IMAD.MOV.U32 R12, RZ, RZ, 0x3bbb989d ;  /* 0x3bbb989dff0c7424 */ /* 0x000fe200078e00ff */
[----:B------:R-:W-:Y:S01]  /*02f0*/  MOV R14, 0x437c0000 ;  /* 0x437c0000000e7802 */ /* 0x000fe20000000f00 */
[----:B-1----:R-:W-:-:S05]  /*0300*/  IMAD.IADD R10, R13, 0x1, R10 ;  /* 0x000000010d0a7824 */ /* 0x002fca00078e020a */
[----:B------:R-:W-:Y:S01]  /*0310*/  ISETP.GE.AND P0, PT, R10, R3, PT ;  /* 0x000000030a00720c */ /* 0x000fe20003f06270 */
[----:B0-----:R-:W-:-:S04]  /*0320*/  FADD R5, -R4, R9 ;  /* 0x0000000904057221 */ /* 0x001fc80000000100 */
[----:B------:R-:W-:-:S04]  /*0330*/  FFMA.SAT R11, R5, R12, 0.5 ;  /* 0x3f000000050b7423 */ /* 0x000fc8000000200c */
[----:B------:R-:W-:-:S04]  /*0340*/  FFMA.RM R11, R11, R14, 12582913 ;  /* 0x4b4000010b0b7423 */ /* 0x000fc8000000400e */
[C---:B------:R-:W-:Y:S01]  /*0350*/  FADD R12, R11.reuse, -12583039 ;  /* 0xcb40007f0b0c7421 */ /* 0x040fe20000000000 */
[----:B------:R-:W-:-:S03]  /*0360*/  SHF.L.U32 R11, R11, 0x17, RZ ;  /* 0x000000170b0b7819 */ /* 0x000fc600000006ff */
[----:B------:R-:W-:-:S04]  /*0370*/  FFMA R12, R5, 1.4426950216293334961, -R12 ;  /* 0x3fb8aa3b050c7823 */ /* 0x000fc8000000080c */
[----:B------:R-:W-:-:S06]  /*0380*/  FFMA R12, R5, 1.925963033500011079e-08, R12 ;  /* 0x32a57060050c7823 */ /* 0x000fcc000000000c */
[----:B------:R-:W0:Y:S02]  /*0390*/  MUFU.EX2 R12, R12 ;  /* 0x0000000c000c7308 */ /* 0x000e240000000800 */
[----:B0-----:R-:W-:Y:S01]  /*03a0*/  FFMA R0, R11, R12, R0 ;  /* 0x0000000c0b007223 */ /* 0x001fe20000000000 */
[----:B------:R-:W-:Y:S06]  /*03b0*/  @!P0 BRA `(.L_x_5) ;  /* 0xfffffffc00bc8947 */ /* 0x000fec000383ffff */
.L_x_4:
[----:B------:R-:W-:Y:S05]  /*03c0*/  BSYNC.RECONVERGENT B0 ;  /* 0x0000000000007941 */ /* 0x000fea0003800200 */
.L_x_3:
[----:B------:R-:W1:Y:S01]  /*03d0*/  SHFL.DOWN PT, R5, R0, 0x10, 0x1f ;  /* 0x0a001f0000057f89 */ /* 0x000e6200000e0000 */
[----:B------:R-:W-:Y:S01]  /*03e0*/  ISETP.GE.AND P0, PT, R2, R3, PT ;  /* 0x000000030200720c */ /* 0x000fe20003f06270 */
[----:B-1----:R-:W-:-:S05]  /*03f0*/  FADD R5, R5, R0 ;  /* 0x0000000005057221 */ /* 0x002fca0000000000 */
[----:B------:R-:W1:Y:S02]  /*0400*/  SHFL.DOWN PT, R6, R5, 0x8, 0x1f ;  /* 0x09001f0005067f89 */ /* 0x000e6400000e0000 */
[----:B-1----:R-:W-:-:S05]  /*0410*/  FADD R6, R5, R6 ;  /* 0x0000000605067221 */ /* 0x002fca0000000000 */
[----:B------:R-:W1:Y:S02]  /*0420*/  SHFL.DOWN PT, R7, R6, 0x4, 0x1f ;  /* 0x08801f0006077f89 */ /* 0x000e6400000e0000 */
[----:B-1----:R-:W-:-:S05]  /*0430*/  FADD R7, R6, R7 ;  /* 0x0000000706077221 */ /* 0x002fca0000000000 */
[----:B------:R-:W1:Y:S02]  /*0440*/  SHFL.DOWN PT, R8, R7, 0x2, 0x1f ;  /* 0x08401f0007087f89 */ /* 0x000e6400000e0000 */
[----:B-1----:R-:W-:-:S05]  /*0450*/  FADD R8, R7, R8 ;  /* 0x0000000807087221 */ /* 0x002fca0000000000 */
[----:B------:R-:W1:Y:S02]  /*0460*/  SHFL.DOWN PT, R9, R8, 0x1, 0x1f ;  /* 0x08201f0008097f89 */ /* 0x000e6400000e0000 */
[----:B-1----:R-:W-:-:S05]  /*0470*/  FADD R9, R8, R9 ;  /* 0x0000000908097221 */ /* 0x002fca0000000000 */
[----:B------:R1:W2:Y:S01]  /*0480*/  SHFL.IDX PT, R11, R9, RZ, 0x1f ;  /* 0x00001fff090b7589 */ /* 0x0002a200000e0000 */
[----:B------:R-:W-:Y:S05]  /*0490*/  @P0 EXIT ;  /* 0x000000000000094d */ /* 0x000fea0003800000 */
[----:B--2---:R-:W-:Y:S01]  /*04a0*/  VIADD R0, R11, 0x1800000 ;  /* 0x018000000b007836 */ /* 0x004fe20000000000 */
[----:B------:R-:W2:Y:S01]  /*04b0*/  LDC R3, c[0x0][0x394] ;  /* 0x0000e500ff037b82 */ /* 0x000ea20000000800 */
[----:B------:R-:W3:Y:S03]  /*04c0*/  LDCU UR5, c[0x0][0x360] ;  /* 0x00006c00ff0577ac */ /* 0x000ee60008000800 */
[----:B------:R-:W-:-:S04]  /*04d0*/  LOP3.LUT R0, R0, 0x7f800000, RZ, 0xc0, !PT ;  /* 0x7f80000000007812 */ /* 0x000fc800078ec0ff */
[----:B------:R-:W4:Y:S01]  /*04e0*/  LDC.64 R6, c[0x0][0x380] ;  /* 0x0000e000ff067b82 */ /* 0x000f220000000a00 */
[----:B------:R-:W-:-:S07]  /*04f0*/  ISETP.GT.U32.AND P0, PT, R0, 0x1ffffff, PT ;  /* 0x01ffffff0000780c */ /* 0x000fce0003f04070 */
[----:B-1----:R-:W1:Y:S06]  /*0500*/  LDC.64 R8, c[0x0][0x388] ;  /* 0x0000e200ff087b82 */ /* 0x002e6c0000000a00 */
[----:B---3--:R-:W-:Y:S05]  /*0510*/  @P0 BRA `(.L_x_6) ;  /* 0x0000000000100947 */ /* 0x008fea0003800000 */
[----:B------:R-:W-:-:S07]  /*0520*/  MOV R10, 0x540 ;  /* 0x00000540000a7802 */ /* 0x000fce0000000f00 */
[----:B012-4-:R-:W-:Y:S05]  /*0530*/  CALL.REL.NOINC `($__internal_0_$__cuda_sm20_rcp_rn_f32_slowpath) ;  /* 0x00000000006c7944 */ /* 0x017fea0003c00000 */
[----:B------:R-:W-:Y:S01]  /*0540*/  MOV R0, R5 ;  /* 0x0000000500007202 */ /* 0x000fe20000000f00 */
[----:B------:R-:W-:Y:S06]  /*0550*/  BRA `(.L_x_7) ;  /* 0x0000000000107947 */ /* 0x000fec0003800000 */
.L_x_6:
[----:B------:R-:W3:Y:S02]  /*0560*/  MUFU.RCP R0, R11 ;  /* 0x0000000b00007308 */ /* 0x000ee40000001000 */
[----:B---3--:R-:W-:-:S04]  /*0570*/  FFMA R5, R11, R0, -1 ;  /* 0xbf8000000b057423 */ /* 0x008fc80000000000 */
[----:B------:R-:W-:-:S04]  /*0580*/  FADD.FTZ R5, -R5, -RZ ;  /* 0x800000ff05057221 */ /* 0x000fc80000010100 */
[----:B------:R-:W-:-:S07]  /*0590*/  FFMA R0, R0, R5, R0 ;  /* 0x0000000500007223 */ /* 0x000fce0000000000 */
.L_x_7:
[----:B--2---:R-:W-:-:S04]  /*05a0*/  IMAD R5, R3, UR4, R2 ;  /* 0x0000000403057c24 */ /* 0x004fc8000f8e0202 */
[----:B---34-:R-:W-:-:S06]  /*05b0*/  IMAD.WIDE R10, R5, 0x4, R6 ;  /* 0x00000004050a7825 */ /* 0x018fcc00078e0206 */
[----:B------:R-:W0:Y:S01]  /*05c0*/  LDG.E.CONSTANT R11, desc[UR6][R10.64] ;  /* 0x000000060a0b7981 */ /* 0x000e22000c1e9900 */
[----:B------:R-:W-:Y:S02]  /*05d0*/  HFMA2 R14, -RZ, RZ, 3.7421875, 0 ;  /* 0x437c0000ff0e7431 */ /* 0x000fe400000001ff */
[----:B------:R-:W-:Y:S01]  /*05e0*/  IMAD.MOV.U32 R13, RZ, RZ, 0x3bbb989d ;  /* 0x3bbb989dff0d7424 */ /* 0x000fe200078e00ff */
[----:B------:R-:W-:-:S04]  /*05f0*/  IADD3 R2, PT, PT, R2, UR5, RZ ;  /* 0x0000000502027c10 */ /* 0x000fc8000fffe0ff */
[----:B------:R-:W-:Y:S01]  /*0600*/  ISETP.GE.AND P0, PT, R2, R3, PT ;  /* 0x000000030200720c */ /* 0x000fe20003f06270 */
[----:B0-----:R-:W-:Y:S01]  /*0610*/  FADD R12, -R4, R11 ;  /* 0x0000000b040c7221 */ /* 0x001fe20000000100 */
[----:B-1----:R-:W-:-:S04]  /*0620*/  IMAD.WIDE R10, R5, 0x4, R8 ;  /* 0x00000004050a7825 */ /* 0x002fc800078e0208 */
[----:B------:R-:W-:-:S04]  /*0630*/  FFMA.SAT R13, R12, R13, 0.5 ;  /* 0x3f0000000c0d7423 */ /* 0x000fc8000000200d */
[----:B------:R-:W-:-:S04]  /*0640*/  FFMA.RM R13, R13, R14, 12582913 ;  /* 0x4b4000010d0d7423 */ /* 0x000fc8000000400e */
[C---:B------:R-:W-:Y:S01]  /*0650*/  FADD R15, R13.reuse, -12583039 ;  /* 0xcb40007f0d0f7421 */ /* 0x040fe20000000000 */
[----:B------:R-:W-:-:S03]  /*0660*/  IMAD.SHL.U32 R13, R13, 0x800000, RZ ;  /* 0x008000000d0d7824 */ /* 0x000fc600078e00ff */
[----:B------:R-:W-:-:S04]  /*0670*/  FFMA R15, R12, 1.4426950216293334961, -R15 ;  /* 0x3fb8aa3b0c0f7823 */ /* 0x000fc8000000080f */
[----:B------:R-:W-:-:S04]  /*0680*/  FFMA R15, R12, 1.925963033500011079e-08, R15 ;  /* 0x32a570600c0f7823 */ /* 0x000fc8000000000f */
[----:B------:R-:W0:Y:S02]  /*0690*/  MUFU.EX2 R12, R15 ;  /* 0x0000000f000c7308 */ /* 0x000e240000000800 */
[----:B0-----:R-:W-:-:S04]  /*06a0*/  FMUL R13, R13, R12 ;  /* 0x0000000c0d0d7220 */ /* 0x001fc80000400000 */
[----:B------:R-:W-:-:S05]  /*06b0*/  FMUL R13, R0, R13 ;  /* 0x0000000d000d7220 */ /* 0x000fca0000400000 */
[----:B------:R3:W-:Y:S01]  /*06c0*/  STG.E desc[UR6][R10.64], R13 ;  /* 0x0000000d0a007986 */ /* 0x0007e2000c101906 */
[----:B------:R-:W-:Y:S05]  /*06d0*/  @!P0 BRA `(.L_x_7) ;  /* 0xfffffffc00b08947 */ /* 0x000fea000383ffff */
[----:B------:R-:W-:Y:S05]  /*06e0*/  EXIT ;  /* 0x000000000000794d */ /* 0x000fea0003800000 */
        .weak           $__internal_0_$__cuda_sm20_rcp_rn_f32_slowpath
        .type           $__internal_0_$__cuda_sm20_rcp_rn_f32_slowpath,@function
        .size           $__internal_0_$__cuda_sm20_rcp_rn_f32_slowpath,(.L_x_32 - $__internal_0_$__cuda_sm20_rcp_rn_f32_slowpath)
$__internal_0_$__cuda_sm20_rcp_rn_f32_slowpath:
[----:B------:R-:W-:-:S05]  /*06f0*/  IMAD.SHL.U32 R0, R11, 0x2, RZ ;  /* 0x000000020b007824 */ /* 0x000fca00078e00ff */
[----:B------:R-:W-:Y:S02]  /*0700*/  SHF.R.U32.HI R15, RZ, 0x18, R0 ;  /* 0x00000018ff0f7819 */ /* 0x000fe40000011600 */
[----:B------:R-:W-:Y:S02]  /*0710*/  MOV R0, R11 ;  /* 0x0000000b00007202 */ /* 0x000fe40000000f00 */
[----:B------:R-:W-:-:S13]  /*0720*/  ISETP.NE.U32.AND P0, PT, R15, RZ, PT ;  /* 0x000000ff0f00720c */ /* 0x000fda0003f05070 */
[----:B------:R-:W-:Y:S05]  /*0730*/  @P0 BRA `(.L_x_8) ;  /* 0x00000000002c0947 */ /* 0x000fea0003800000 */
[----:B------:R-:W-:-:S05]  /*0740*/  IMAD.SHL.U32 R5, R0, 0x2, RZ ;  /* 0x0000000200057824 */ /* 0x000fca00078e00ff */
[----:B------:R-:W-:-:S13]  /*0750*/  ISETP.NE.AND P0, PT, R5, RZ, PT ;  /* 0x000000ff0500720c */ /* 0x000fda0003f05270 */
[----:B------:R0:W1:Y:S01]  /*0760*/  @!P0 MUFU.RCP R5, R0 ;  /* 0x0000000000058308 */ /* 0x0000620000001000 */
[----:B------:R-:W-:Y:S05]  /*0770*/  @!P0 BRA `(.L_x_9) ;  /* 0x0000000000a48947 */ /* 0x000fea0003800000 */
[----:B------:R-:W-:-:S04]  /*0780*/  FFMA R11, R0, 1.84467440737095516160e+19, RZ ;  /* 0x5f800000000b7823 */ /* 0x000fc800000000ff */
[----:B0-----:R-:W1:Y:S02]  /*0790*/  MUFU.RCP R0, R11 ;  /* 0x0000000b00007308 */ /* 0x001e640000001000 */
[----:B-1----:R-:W-:-:S04]  /*07a0*/  FFMA R5, R11, R0, -1 ;  /* 0xbf8000000b057423 */ /* 0x002fc80000000000 */
[----:B------:R-:W-:-:S04]  /*07b0*/  FADD.FTZ R5, -R5, -RZ ;  /* 0x800000ff05057221 */ /* 0x000fc80000010100 */
[----:B------:R-:W-:-:S04]  /*07c0*/  FFMA R0, R0, R5, R0 ;  /* 0x0000000500007223 */ /* 0x000fc80000000000 */
[----:B------:R-:W-:Y:S01]  /*07d0*/  FFMA R5, R0, 1.84467440737095516160e+19, RZ ;  /* 0x5f80000000057823 */ /* 0x000fe200000000ff */
[----:B------:R-:W-:Y:S06]  /*07e0*/  BRA `(.L_x_9) ;  /* 0x0000000000887947 */ /* 0x000fec0003800000 */
.L_x_8:
[----:B------:R-:W-:-:S04]  /*07f0*/  IADD3 R17, PT, PT, R15, -0xfd, RZ ;  /* 0xffffff030f117810 */ /* 0x000fc80007ffe0ff */
[----:B------:R-:W-:-:S13]  /*0800*/  ISETP.GT.U32.AND P0, PT, R17, 0x1, PT ;  /* 0x000000011100780c */ /* 0x000fda0003f04070 */
[----:B------:R-:W-:Y:S05]  /*0810*/  @P0 BRA `(.L_x_10) ;  /* 0x0000000000780947 */ /* 0x000fea0003800000 */
[----:B------:R-:W-:Y:S01]  /*0820*/  LOP3.LUT R5, R0, 0x7fffff, RZ, 0xc0, !PT ;  /* 0x007fffff00057812 */ /* 0x000fe200078ec0ff */
[----:B------:R-:W-:-:S03]  /*0830*/  IMAD.MOV.U32 R14, RZ, RZ, 0x3 ;  /* 0x00000003ff0e7424 */ /* 0x000fc600078e00ff */
[----:B------:R-:W-:Y:S02]  /*0840*/  LOP3.LUT R5, R5, 0x3f800000, RZ, 0xfc, !PT ;  /* 0x3f80000005057812 */ /* 0x000fe400078efcff */
[----:B------:R-:W-:Y:S02]  /*0850*/  SHF.L.U32 R14, R14, R17, RZ ;  /* 0x000000110e0e7219 */ /* 0x000fe400000006ff */
[----:B------:R-:W0:Y:S02]  /*0860*/  MUFU.RCP R12, R5 ;  /* 0x00000005000c7308 */ /* 0x000e240000001000 */
[----:B0-----:R-:W-:-:S04]  /*0870*/  FFMA R11, R5, R12, -1 ;  /* 0xbf800000050b7423 */ /* 0x001fc8000000000c */
[----:B------:R-:W-:-:S04]  /*0880*/  FADD.FTZ R11, -R11, -RZ ;  /* 0x800000ff0b0b7221 */ /* 0x000fc80000010100 */
[CCC-:B------:R-:W-:Y:S01]  /*0890*/  FFMA.RM R13, R12.reuse, R11.reuse, R12.reuse ;  /* 0x0000000b0c0d7223 */ /* 0x1c0fe2000000400c */
[----:B------:R-:W-:-:S04]  /*08a0*/  FFMA.RP R12, R12, R11, R12 ;  /* 0x0000000b0c0c7223 */ /* 0x000fc8000000800c */
[C---:B------:R-:W-:Y:S02]  /*08b0*/  LOP3.LUT R11, R13.reuse, 0x7fffff, RZ, 0xc0, !PT ;  /* 0x007fffff0d0b7812 */ /* 0x040fe400078ec0ff */
[----:B------:R-:W-:Y:S02]  /*08c0*/  FSETP.NEU.FTZ.AND P0, PT, R13, R12, PT ;  /* 0x0000000c0d00720b */ /* 0x000fe40003f1d000 */
[----:B------:R-:W-:Y:S02]  /*08d0*/  LOP3.LUT R11, R11, 0x800000, RZ, 0xfc, !PT ;  /* 0x008000000b0b7812 */ /* 0x000fe400078efcff */
[----:B------:R-:W-:Y:S02]  /*08e0*/  SEL R12, RZ, 0xffffffff, !P0 ;  /* 0xffffffffff0c7807 */ /* 0x000fe40004000000 */
[----:B------:R-:W-:Y:S02]  /*08f0*/  LOP3.LUT R14, R14, R11, RZ, 0xc0, !PT ;  /* 0x0000000b0e0e7212 */ /* 0x000fe400078ec0ff */
[----:B------:R-:W-:-:S02]  /*0900*/  IADD3 R12, PT, PT, -R12, RZ, RZ ;  /* 0x000000ff0c0c7210 */ /* 0x000fc40007ffe1ff */
[-C--:B------:R-:W-:Y:S02]  /*0910*/  SHF.R.U32.HI R14, RZ, R17.reuse, R14 ;  /* 0x00000011ff0e7219 */ /* 0x080fe4000001160e */
[----:B------:R-:W-:Y:S02]  /*0920*/  LOP3.LUT P1, RZ, R12, R17, R11, 0xf8, !PT ;  /* 0x000000110cff7212 */ /* 0x000fe4000782f80b */
[C---:B------:R-:W-:Y:S02]  /*0930*/  LOP3.LUT P0, RZ, R14.reuse, 0x1, RZ, 0xc0, !PT ;  /* 0x000000010eff7812 */ /* 0x040fe4000780c0ff */
[----:B------:R-:W-:Y:S02]  /*0940*/  LOP3.LUT P2, RZ, R14, 0x2, RZ, 0xc0, !PT ;  /* 0x000000020eff7812 */ /* 0x000fe4000784c0ff */
[----:B------:R-:W-:Y:S02]  /*0950*/  IADD3 R12, PT, PT, R15, -0xfc, RZ ;  /* 0xffffff040f0c7810 */ /* 0x000fe40007ffe0ff */
[----:B------:R-:W-:-:S02]  /*0960*/  PLOP3.LUT P0, PT, P0, P1, P2, 0xe0, 0x0 ;  /* 0x000000000000781c */ /* 0x000fc40000703c20 */
[----:B------:R-:W-:Y:S02]  /*0970*/  LOP3.LUT P1, RZ, R0, 0x7fffff, RZ, 0xc0, !PT ;  /* 0x007fffff00ff7812 */ /* 0x000fe4000782c0ff */
[----:B------:R-:W-:-:S05]  /*0980*/  SEL R5, RZ, 0x1, !P0 ;  /* 0x00000001ff057807 */ /* 0x000fca0004000000 */
[----:B------:R-:W-:-:S05]  /*0990*/  IMAD.MOV R5, RZ, RZ, -R5 ;  /* 0x000000ffff057224 */ /* 0x000fca00078e0a05 */
[----:B------:R-:W-:Y:S02]  /*09a0*/  ISETP.GE.AND P0, PT, R5, RZ, PT ;  /* 0x000000ff0500720c */ /* 0x000fe40003f06270 */
[----:B------:R-:W-:-:S11]  /*09b0*/  SHF.R.U32.HI R5, RZ, R12, R11 ;  /* 0x0000000cff057219 */ /* 0x000fd6000001160b */
[----:B------:R-:W-:-:S05]  /*09c0*/  @!P0 VIADD R5, R5, 0x1 ;  /* 0x0000000105058836 */ /* 0x000fca0000000000 */
[----:B------:R-:W-:-:S04]  /*09d0*/  @!P1 SHF.L.U32 R5, R5, 0x1, RZ ;  /* 0x0000000105059819 */ /* 0x000fc800000006ff */
[----:B------:R-:W-:Y:S01]  /*09e0*/  LOP3.LUT R5, R5, 0x80000000, R0, 0xf8, !PT ;  /* 0x8000000005057812 */ /* 0x000fe200078ef800 */
[----:B------:R-:W-:Y:S06]  /*09f0*/  BRA `(.L_x_9) ;  /* 0x0000000000047947 */ /* 0x000fec0003800000 */
.L_x_10:
[----:B------:R2:W3:Y:S02]  /*0a00*/  MUFU.RCP R5, R0 ;  /* 0x0000000000057308 */ /* 0x0004e40000001000 */
.L_x_9:
[----:B------:R-:W-:-:S04]  /*0a10*/  HFMA2 R11, -RZ, RZ, 0, 0 ;  /* 0x00000000ff0b7431 */ /* 0x000fc800000001ff */
[----:B0123--:R-:W-:Y:S05]  /*0a20*/  RET.REL.NODEC R10 `(_Z20softmax_fused_kernelPKfPfii) ;  /* 0xfffffff40a747950 */ /* 0x00ffea0003c3ffff */
.L_x_11:
[----:B------:R-:W-:-:S00]  /*0a30*/  BRA `(.L_x_11) ;  /* 0xfffffffc00fc7947 */ /* 0x000fc0000383ffff */
[----:B------:R-:W-:-:S00]  /*0a40*/  NOP ;  /* 0x0000000000007918 */ /* 0x000fc00000000000 */
        /* <DEDUP_REMOVED lines=11> */
.L_x_32:


//--------------------- .text._Z25softmax_multi_norm_kernelPKfS0_Pfii --------------------------
	.section	.text._Z25softmax_multi_norm_kernelPKfS0_Pfii,"ax",@progbits
	.align	128
        .global         _Z25softmax_multi_norm_kernelPKfS0_Pfii
        .type           _Z25softmax_multi_norm_kernelPKfS0_Pfii,@function
        .size           _Z25softmax_multi_norm_kernelPKfS0_Pfii,(.L_x_33 - _Z25softmax_multi_norm_kernelPKfS0_Pfii)
        .other          _Z25softmax_multi_norm_kernelPKfS0_Pfii,@"STO_CUDA_ENTRY STV_DEFAULT"
_Z25softmax_multi_norm_kernelPKfS0_Pfii:
.text._Z25softmax_multi_norm_kernelPKfS0_Pfii:
[----:B------:R-:W-:Y:S01]  /*0000*/  LDC R1, c[0x0][0x37c] ;  /* 0x0000df00ff017b82 */ /* 0x000fe20000000800 */
[----:B------:R-:W0:Y:S01]  /*0010*/  S2R R6, SR_CTAID.X ;  /* 0x0000000000067919 */ /* 0x000e220000002500 */
[----:B------:R-:W0:Y:S02]  /*0020*/  LDCU UR4, c[0x0][0x398] ;  /* 0x00007300ff0477ac */ /* 0x000e240008000800 */
[----:B0-----:R-:W-:-:S13]  /*0030*/  ISETP.GE.AND P0, PT, R6, UR4, PT ;  /* 0x0000000406007c0c */ /* 0x001fda000bf06270 */
[----:B------:R-:W-:Y:S05]  /*0040*/  @P0 EXIT ;  /* 0x000000000000094d */ /* 0x000fea0003800000 */
[----:B------:R-:W0:Y:S01]  /*0050*/  S2R R10, SR_TID.X ;  /* 0x00000000000a7919 */ /* 0x000e220000002100 */
[----:B------:R-:W0:Y:S02]  /*0060*/  LDCU UR4, c[0x0][0x39c] ;  /* 0x00007380ff0477ac */ /* 0x000e240008000800 */
[----:B0-----:R-:W-:-:S13]  /*0070*/  ISETP.GE.AND P0, PT, R10, UR4, PT ;  /* 0x000000040a007c0c */ /* 0x001fda000bf06270 */
[----:B------:R-:W-:Y:S05]  /*0080*/  @P0 EXIT ;  /* 0x000000000000094d */ /* 0x000fea0003800000 */
[----:B------:R-:W0:Y:S01]  /*0090*/  LDC.64 R8, c[0x0][0x388] ;  /* 0x0000e200ff087b82 */ /* 0x000e220000000a00 */
[----:B------:R-:W1:Y:S07]  /*00a0*/  LDCU.64 UR4, c[0x0][0x358] ;  /* 0x00006b00ff0477ac */ /* 0x000e6e0008000a00 */
[----:B------:R-:W2:Y:S08]  /*00b0*/  LDC.64 R2, c[0x0][0x380] ;  /* 0x0000e000ff027b82 */ /* 0x000eb00000000a00 */
[----:B------:R-:W3:Y:S01]  /*00c0*/  LDC.64 R4, c[0x0][0x390] ;  /* 0x0000e400ff047b82 */ /* 0x000ee20000000a00 */
[----:B------:R-:W4:Y:S01]  /*00d0*/  LDCU UR6, c[0x0][0x360] ;  /* 0x00006c00ff0677ac */ /* 0x000f220008000800 */
[----:B------:R-:W0:Y:S02]  /*00e0*/  LDCU UR7, c[0x0][0x39c] ;  /* 0x00007380ff0777ac */ /* 0x000e240008000800 */
[----:B0-----:R-:W-:-:S05]  /*00f0*/  IMAD.WIDE.U32 R8, R6, 0x4, R8 ;  /* 0x0000000406087825 */ /* 0x001fca00078e0008 */
[----:B-1----:R-:W5:Y:S02]  /*0100*/  LDG.E.CONSTANT R0, desc[UR4][R8.64] ;  /* 0x0000000408007981 */ /* 0x002f64000c1e9900 */
[----:B-----5:R-:W-:-:S05]  /*0110*/  VIADD R7, R0, 0x1800000 ;  /* 0x0180000000077836 */ /* 0x020fca0000000000 */
[----:B------:R-:W-:-:S04]  /*0120*/  LOP3.LUT R7, R7, 0x7f800000, RZ, 0xc0, !PT ;  /* 0x7f80000007077812 */ /* 0x000fc800078ec0ff */
[----:B------:R-:W-:Y:S01]  /*0130*/  ISETP.GT.U32.AND P0, PT, R7, 0x1ffffff, PT ;  /* 0x01ffffff0700780c */ /* 0x000fe20003f04070 */
[----:B------:R-:W-:-:S12]  /*0140*/  IMAD.MOV.U32 R7, RZ, RZ, R10 ;  /* 0x000000ffff077224 */ /* 0x000fd800078e000a */
[----:B--234-:R-:W-:Y:S05]  /*0150*/  @P0 BRA `(.L_x_12) ;  /* 0x00000000000c0947 */ /* 0x01cfea0003800000 */
[----:B------:R-:W-:-:S07]  /*0160*/  MOV R8, 0x180 ;  /* 0x0000018000087802 */ /* 0x000fce0000000f00 */
[----:B------:R-:W-:Y:S05]  /*0170*/  CALL.REL.NOINC `($__internal_1_$__cuda_sm20_rcp_rn_f32_slowpath) ;  /* 0x00000000003c7944 */ /* 0x000fea0003c00000 */
[----:B------:R-:W-:Y:S05]  /*0180*/  BRA `(.L_x_13) ;  /* 0x0000000000107947 */ /* 0x000fea0003800000 */
.L_x_12:
[----:B------:R-:W0:Y:S02]  /*0190*/  MUFU.RCP R9, R0 ;  /* 0x0000000000097308 */ /* 0x000e240000001000 */
[----:B0-----:R-:W-:-:S04]  /*01a0*/  FFMA R8, R0, R9, -1 ;  /* 0xbf80000000087423 */ /* 0x001fc80000000009 */
[----:B------:R-:W-:-:S04]  /*01b0*/  FADD.FTZ R8, -R8, -RZ ;  /* 0x800000ff08087221 */ /* 0x000fc80000010100 */
[----:B------:R-:W-:-:S07]  /*01c0*/  FFMA R12, R9, R8, R9 ;  /* 0x00000008090c7223 */ /* 0x000fce0000000009 */
.L_x_13:
[----:B0-----:R-:W-:-:S04]  /*01d0*/  IMAD R11, R6, UR7, R7 ;  /* 0x00000007060b7c24 */ /* 0x001fc8000f8e0207 */
[----:B------:R-:W-:-:S06]  /*01e0*/  IMAD.WIDE R8, R11, 0x4, R2 ;  /* 0x000000040b087825 */ /* 0x000fcc00078e0202 */
[----:B------:R-:W2:Y:S01]  /*01f0*/  LDG.E.CONSTANT R9, desc[UR4][R8.64] ;  /* 0x0000000408097981 */ /* 0x000ea2000c1e9900 */
[----:B------:R-:W-:-:S04]  /*0200*/  IMAD.WIDE R10, R11, 0x4, R4 ;  /* 0x000000040b0a7825 */ /* 0x000fc800078e0204 */
[----:B------:R-:W-:-:S05]  /*0210*/  VIADD R7, R7, UR6 ;  /* 0x0000000607077c36 */ /* 0x000fca0008000000 */
[----:B------:R-:W-:Y:S01]  /*0220*/  ISETP.GE.AND P0, PT, R7, UR7, PT ;  /* 0x0000000707007c0c */ /* 0x000fe2000bf06270 */
[----:B--2---:R-:W-:-:S05]  /*0230*/  FMUL R13, R12, R9 ;  /* 0x000000090c0d7220 */ /* 0x004fca0000400000 */
[----:B------:R0:W-:Y:S07]  /*0240*/  STG.E desc[UR4][R10.64], R13 ;  /* 0x0000000d0a007986 */ /* 0x0001ee000c101904 */
[----:B------:R-:W-:Y:S05]  /*0250*/  @!P0 BRA `(.L_x_13) ;  /* 0xfffffffc00dc8947 */ /* 0x000fea000383ffff */
[----:B------:R-:W-:Y:S05]  /*0260*/  EXIT ;  /* 0x000000000000794d */ /* 0x000fea0003800000 */
        .weak           $__internal_1_$__cuda_sm20_rcp_rn_f32_slowpath
        .type           $__internal_1_$__cuda_sm20_rcp_rn_f32_slowpath,@function
        .size           $__internal_1_$__cuda_sm20_rcp_rn_f32_slowpath,(.L_x_33 - $__internal_1_$__cuda_sm20_rcp_rn_f32_slowpath)
$__internal_1_$__cuda_sm20_rcp_rn_f32_slowpath:
[----:B------:R-:W-:-:S05]  /*0270*/  IMAD.SHL.U32 R9, R0, 0x2, RZ ;  /* 0x0000000200097824 */ /* 0x000fca00078e00ff */
[----:B------:R-:W-:-:S04]  /*0280*/  SHF.R.U32.HI R9, RZ, 0x18, R9 ;  /* 0x00000018ff097819 */ /* 0x000fc80000011609 */
[----:B------:R-:W-:-:S13]  /*0290*/  ISETP.NE.U32.AND P0, PT, R9, RZ, PT ;  /* 0x000000ff0900720c */ /* 0x000fda0003f05070 */
[----:B------:R-:W-:Y:S05]  /*02a0*/  @P0 BRA `(.L_x_14) ;  /* 0x00000000002c0947 */ /* 0x000fea0003800000 */
[----:B------:R-:W-:-:S04]  /*02b0*/  SHF.L.U32 R9, R0, 0x1, RZ ;  /* 0x0000000100097819 */ /* 0x000fc800000006ff */
[----:B------:R-:W-:-:S13]  /*02c0*/  ISETP.NE.AND P0, PT, R9, RZ, PT ;  /* 0x000000ff0900720c */ /* 0x000fda0003f05270 */
[----:B------:R0:W1:Y:S01]  /*02d0*/  @!P0 MUFU.RCP R9, R0 ;  /* 0x0000000000098308 */ /* 0x0000620000001000 */
[----:B------:R-:W-:Y:S05]  /*02e0*/  @!P0 BRA `(.L_x_15) ;  /* 0x0000000000a48947 */ /* 0x000fea0003800000 */
[----:B------:R-:W-:-:S04]  /*02f0*/  FFMA R10, R0, 1.84467440737095516160e+19, RZ ;  /* 0x5f800000000a7823 */ /* 0x000fc800000000ff */
[----:B-1----:R-:W0:Y:S02]  /*0300*/  MUFU.RCP R9, R10 ;  /* 0x0000000a00097308 */ /* 0x002e240000001000 */
[----:B0-----:R-:W-:-:S04]  /*0310*/  FFMA R0, R10, R9, -1 ;  /* 0xbf8000000a007423 */ /* 0x001fc80000000009 */
[----:B------:R-:W-:-:S04]  /*0320*/  FADD.FTZ R0, -R0, -RZ ;  /* 0x800000ff00007221 */ /* 0x000fc80000010100 */
[----:B------:R-:W-:-:S04]  /*0330*/  FFMA R0, R9, R0, R9 ;  /* 0x0000000009007223 */ /* 0x000fc80000000009 */
[----:B------:R-:W-:Y:S01]  /*0340*/  FFMA R9, R0, 1.84467440737095516160e+19, RZ ;  /* 0x5f80000000097823 */ /* 0x000fe200000000ff */
[----:B------:R-:W-:Y:S06]  /*0350*/  BRA `(.L_x_15) ;  /* 0x0000000000887947 */ /* 0x000fec0003800000 */
.L_x_14:
[----:B------:R-:W-:-:S05]  /*0360*/  VIADD R10, R9, 0xffffff03 ;  /* 0xffffff03090a7836 */ /* 0x000fca0000000000 */
        /* <DEDUP_REMOVED lines=15> */
[----:B------:R-:W-:-:S03]  /*0460*/  LOP3.LUT R11, R16, R13, RZ, 0xc0, !PT ;  /* 0x0000000d100b7212 */ /* 0x000fc600078ec0ff */
[----:B------:R-:W-:Y:S01]  /*0470*/  IMAD.MOV R12, RZ, RZ, -R12 ;  /* 0x000000ffff0c7224 */ /* 0x000fe200078e0a0c */
[----:B------:R-:W-:-:S04]  /*0480*/  SHF.R.U32.HI R11, RZ, R10, R11 ;  /* 0x0000000aff0b7219 */ /* 0x000fc8000001160b */
[----:B------:R-:W-:Y:S02]  /*0490*/  LOP3.LUT P1, RZ, R12, R10, R13, 0xf8, !PT ;  /* 0x0000000a0cff7212 */ /* 0x000fe4000782f80d */
[C---:B------:R-:W-:Y:S02]  /*04a0*/  LOP3.LUT P0, RZ, R11.reuse, 0x1, RZ, 0xc0, !PT ;  /* 0x000000010bff7812 */ /* 0x040fe4000780c0ff */
[----:B------:R-:W-:-:S04]  /*04b0*/  LOP3.LUT P2, RZ, R11, 0x2, RZ, 0xc0, !PT ;  /* 0x000000020bff7812 */ /* 0x000fc8000784c0ff */
[----:B------:R-:W-:Y:S02]  /*04c0*/  PLOP3.LUT P0, PT, P0, P1, P2, 0xe0, 0x0 ;  /* 0x000000000000781c */ /* 0x000fe40000703c20 */
[----:B------:R-:W-:Y:S02]  /*04d0*/  LOP3.LUT P1, RZ, R0, 0x7fffff, RZ, 0xc0, !PT ;  /* 0x007fffff00ff7812 */ /* 0x000fe4000782c0ff */
[----:B------:R-:W-:-:S04]  /*04e0*/  SEL R10, RZ, 0x1, !P0 ;  /* 0x00000001ff0a7807 */ /* 0x000fc80004000000 */
[----:B------:R-:W-:-:S04]  /*04f0*/  IADD3 R10, PT, PT, -R10, RZ, RZ ;  /* 0x000000ff0a0a7210 */ /* 0x000fc80007ffe1ff */
[----:B------:R-:W-:Y:S01]  /*0500*/  ISETP.GE.AND P0, PT, R10, RZ, PT ;  /* 0x000000ff0a00720c */ /* 0x000fe20003f06270 */
[----:B------:R-:W-:-:S05]  /*0510*/  VIADD R10, R9, 0xffffff04 ;  /* 0xffffff04090a7836 */ /* 0x000fca0000000000 */
[----:B------:R-:W-:-:S07]  /*0520*/  SHF.R.U32.HI R9, RZ, R10, R13 ;  /* 0x0000000aff097219 */ /* 0x000fce000001160d */
[----:B------:R-:W-:-:S04]  /*0530*/  @!P0 VIADD R9, R9, 0x1 ;  /* 0x0000000109098836 */ /* 0x000fc80000000000 */
[----:B------:R-:W-:-:S05]  /*0540*/  @!P1 IMAD.SHL.U32 R9, R9, 0x2, RZ ;  /* 0x0000000209099824 */ /* 0x000fca00078e00ff */
[----:B------:R-:W-:Y:S01]  /*0550*/  LOP3.LUT R9, R9, 0x80000000, R0, 0xf8, !PT ;  /* 0x8000000009097812 */ /* 0x000fe200078ef800 */
[----:B------:R-:W-:Y:S06]  /*0560*/  BRA `(.L_x_15) ;  /* 0x0000000000047947 */ /* 0x000fec0003800000 */
.L_x_16:
[----:B------:R2:W3:Y:S02]  /*0570*/  MUFU.RCP R9, R0 ;  /* 0x0000000000097308 */ /* 0x0004e40000001000 */
.L_x_15:
[----:B-1-3--:R-:W-:Y:S01]  /*0580*/  MOV R12, R9 ;  /* 0x00000009000c7202 */ /* 0x00afe20000000f00 */
[----:B------:R-:W-:-:S04]  /*0590*/  IMAD.MOV.U32 R9, RZ, RZ, 0x0 ;  /* 0x00000000ff097424 */ /* 0x000fc800078e00ff */
[----:B0-2---:R-:W-:Y:S05]  /*05a0*/  RET.REL.NODEC R8 `(_Z25softmax_multi_norm_kernelPKfS0_Pfii) ;  /* 0xfffffff808947950 */ /* 0x005fea0003c3ffff */
.L_x_17:
        /* <DEDUP_REMOVED lines=13> */
.L_x_33:


//--------------------- .text._Z24softmax_multi_sum_kernelPKfPfii --------------------------
	.section	.text._Z24softmax_multi_sum_kernelPKfPfii,"ax",@progbits
	.align	128
        .global         _Z24softmax_multi_sum_kernelPKfPfii
        .type           _Z24softmax_multi_sum_kernelPKfPfii,@function
        .size           _Z24softmax_multi_sum_kernelPKfPfii,(.L_x_36 - _Z24softmax_multi_sum_kernelPKfPfii)
        .other          _Z24softmax_multi_sum_kernelPKfPfii,@"STO_CUDA_ENTRY STV_DEFAULT"
_Z24softmax_multi_sum_kernelPKfPfii:
.text._Z24softmax_multi_sum_kernelPKfPfii:
[----:B------:R-:W-:Y:S01]  /*0000*/  LDC R1, c[0x0][0x37c] ;  /* 0x0000df00ff017b82 */ /* 0x000fe20000000800 */
[----:B------:R-:W0:Y:S01]  /*0010*/  S2R R7, SR_CTAID.X ;  /* 0x0000000000077919 */ /* 0x000e220000002500 */
[----:B------:R-:W0:Y:S02]  /*0020*/  LDCU UR4, c[0x0][0x390] ;  /* 0x00007200ff0477ac */ /* 0x000e240008000800 */
[----:B0-----:R-:W-:-:S13]  /*0030*/  ISETP.GE.AND P0, PT, R7, UR4, PT ;  /* 0x0000000407007c0c */ /* 0x001fda000bf06270 */
[----:B------:R-:W-:Y:S05]  /*0040*/  @P0 EXIT ;  /* 0x000000000000094d */ /* 0x000fea0003800000 */
[----:B------:R-:W0:Y:S01]  /*0050*/  S2R R8, SR_TID.X ;  /* 0x0000000000087919 */ /* 0x000e220000002100 */
[----:B------:R-:W0:Y:S01]  /*0060*/  LDCU UR4, c[0x0][0x394] ;  /* 0x00007280ff0477ac */ /* 0x000e220008000800 */
[----:B------:R-:W-:Y:S01]  /*0070*/  BSSY.RECONVERGENT B0, `(.L_x_18) ;  /* 0x0000010000007945 */ /* 0x000fe20003800200 */
[----:B------:R-:W-:Y:S01]  /*0080*/  IMAD.MOV.U32 R0, RZ, RZ, RZ ;  /* 0x000000ffff007224 */ /* 0x000fe200078e00ff */
[----:B------:R-:W1:Y:S01]  /*0090*/  LDCU.64 UR8, c[0x0][0x358] ;  /* 0x00006b00ff0877ac */ /* 0x000e620008000a00 */
[----:B0-----:R-:W-:-:S13]  /*00a0*/  ISETP.GE.AND P0, PT, R8, UR4, PT ;  /* 0x0000000408007c0c */ /* 0x001fda000bf06270 */
[----:B-1----:R-:W-:Y:S05]  /*00b0*/  @P0 BRA `(.L_x_19) ;  /* 0x00000000002c0947 */ /* 0x002fea0003800000 */
[----:B------:R-:W0:Y:S01]  /*00c0*/  LDC R9, c[0x0][0x360] ;  /* 0x0000d800ff097b82 */ /* 0x000e220000000800 */
[----:B------:R-:W-:Y:S01]  /*00d0*/  IMAD.MOV.U32 R0, RZ, RZ, RZ ;  /* 0x000000ffff007224 */ /* 0x000fe200078e00ff */
[----:B------:R-:W-:-:S06]  /*00e0*/  MOV R6, R8 ;  /* 0x0000000800067202 */ /* 0x000fcc0000000f00 */
[----:B------:R-:W1:Y:S02]  /*00f0*/  LDC.64 R4, c[0x0][0x380] ;  /* 0x0000e000ff047b82 */ /* 0x000e640000000a00 */
.L_x_20:
[----:B------:R-:W-:-:S04]  /*0100*/  IMAD R3, R7, UR4, R6 ;  /* 0x0000000407037c24 */ /* 0x000fc8000f8e0206 */
[----:B-1----:R-:W-:-:S06]  /*0110*/  IMAD.WIDE R2, R3, 0x4, R4 ;  /* 0x0000000403027825 */ /* 0x002fcc00078e0204 */
[----:B------:R-:W2:Y:S01]  /*0120*/  LDG.E.CONSTANT R3, desc[UR8][R2.64] ;  /* 0x0000000802037981 */ /* 0x000ea2000c1e9900 */
[----:B0-----:R-:W-:-:S05]  /*0130*/  IMAD.IADD R6, R9, 0x1, R6 ;  /* 0x0000000109067824 */ /* 0x001fca00078e0206 */
[----:B------:R-:W-:Y:S01]  /*0140*/  ISETP.GE.AND P0, PT, R6, UR4, PT ;  /* 0x0000000406007c0c */ /* 0x000fe2000bf06270 */
[----:B--2---:R-:W-:-:S12]  /*0150*/  FADD R0, R3, R0 ;  /* 0x0000000003007221 */ /* 0x004fd80000000000 */
[----:B------:R-:W-:Y:S05]  /*0160*/  @!P0 BRA `(.L_x_20) ;  /* 0xfffffffc00e48947 */ /* 0x000fea000383ffff */
.L_x_19:
[----:B------:R-:W-:Y:S05]  /*0170*/  BSYNC.RECONVERGENT B0 ;  /* 0x0000000000007941 */ /* 0x000fea0003800200 */
.L_x_18:
[----:B------:R-:W0:Y:S01]  /*0180*/  S2UR UR5, SR_CgaCtaId ;  /* 0x00000000000579c3 */ /* 0x000e220000008800 */
[----:B------:R-:W-:Y:S01]  /*0190*/  UMOV UR4, 0x400 ;  /* 0x0000040000047882 */ /* 0x000fe20000000000 */
[----:B------:R-:W1:Y:S01]  /*01a0*/  LDCU UR6, c[0x0][0x360] ;  /* 0x00006c00ff0677ac */ /* 0x000e620008000800 */
[----:B------:R-:W-:Y:S01]  /*01b0*/  ISETP.NE.AND P0, PT, R8, RZ, PT ;  /* 0x000000ff0800720c */ /* 0x000fe20003f05270 */
[----:B-1----:R-:W-:Y:S02]  /*01c0*/  UISETP.GE.U32.AND UP0, UPT, UR6, 0x2, UPT ;  /* 0x000000020600788c */ /* 0x002fe4000bf06070 */
[----:B0-----:R-:W-:-:S06]  /*01d0*/  ULEA UR4, UR5, UR4, 0x18 ;  /* 0x0000000405047291 */ /* 0x001fcc000f8ec0ff */
[----:B------:R-:W-:-:S05]  /*01e0*/  LEA R3, R8, UR4, 0x2 ;  /* 0x0000000408037c11 */ /* 0x000fca000f8e10ff */
[----:B------:R0:W-:Y:S01]  /*01f0*/  STS [R3], R0 ;  /* 0x0000000003007388 */ /* 0x0001e20000000800 */
[----:B------:R-:W-:Y:S06]  /*0200*/  BAR.SYNC.DEFER_BLOCKING 0x0 ;  /* 0x0000000000007b1d */ /* 0x000fec0000010000 */
[----:B------:R-:W-:Y:S05]  /*0210*/  BRA.U !UP0, `(.L_x_21) ;  /* 0x0000000108307547 */ /* 0x000fea000b800000 */
[----:B0-----:R-:W-:-:S07]  /*0220*/  MOV R0, UR6 ;  /* 0x0000000600007c02 */ /* 0x001fce0008000f00 */
.L_x_22:
[----:B------:R-:W-:-:S04]  /*0230*/  SHF.R.U32.HI R6, RZ, 0x1, R0 ;  /* 0x00000001ff067819 */ /* 0x000fc80000011600 */
[----:B------:R-:W-:-:S13]  /*0240*/  ISETP.GE.U32.AND P1, PT, R8, R6, PT ;  /* 0x000000060800720c */ /* 0x000fda0003f26070 */
[----:B------:R-:W-:Y:S01]  /*0250*/  @!P1 IMAD R2, R6, 0x4, R3 ;  /* 0x0000000406029824 */ /* 0x000fe200078e0203 */
[----:B------:R-:W-:Y:S05]  /*0260*/  @!P1 LDS R5, [R3] ;  /* 0x0000000003059984 */ /* 0x000fea0000000800 */
[----:B------:R-:W0:Y:S02]  /*0270*/  @!P1 LDS R2, [R2] ;  /* 0x0000000002029984 */ /* 0x000e240000000800 */
[----:B0-----:R-:W-:-:S05]  /*0280*/  @!P1 FADD R4, R2, R5 ;  /* 0x0000000502049221 */ /* 0x001fca0000000000 */
[----:B------:R1:W-:Y:S01]  /*0290*/  @!P1 STS [R3], R4 ;  /* 0x0000000403009388 */ /* 0x0003e20000000800 */
[----:B------:R-:W-:Y:S01]  /*02a0*/  BAR.SYNC.DEFER_BLOCKING 0x0 ;  /* 0x0000000000007b1d */ /* 0x000fe20000010000 */
[----:B------:R-:W-:Y:S02]  /*02b0*/  ISETP.GT.U32.AND P1, PT, R0, 0x3, PT ;  /* 0x000000030000780c */ /* 0x000fe40003f24070 */
[----:B------:R-:W-:-:S11]  /*02c0*/  MOV R0, R6 ;  /* 0x0000000600007202 */ /* 0x000fd60000000f00 */
[----:B-1----:R-:W-:Y:S05]  /*02d0*/  @P1 BRA `(.L_x_22) ;  /* 0xfffffffc00d41947 */ /* 0x002fea000383ffff */
.L_x_21:
[----:B------:R-:W-:Y:S05]  /*02e0*/  @P0 EXIT ;  /* 0x000000000000094d */ /* 0x000fea0003800000 */
[----:B------:R-:W1:Y:S01]  /*02f0*/  S2UR UR5, SR_CgaCtaId ;  /* 0x00000000000579c3 */ /* 0x000e620000008800 */
[----:B------:R-:W-:-:S07]  /*0300*/  UMOV UR4, 0x400 ;  /* 0x0000040000047882 */ /* 0x000fce0000000000 */
[----:B0-----:R-:W0:Y:S01]  /*0310*/  LDC.64 R2, c[0x0][0x388] ;  /* 0x0000e200ff027b82 */ /* 0x001e220000000a00 */
[----:B-1----:R-:W-:Y:S01]  /*0320*/  ULEA UR4, UR5, UR4, 0x18 ;  /* 0x0000000405047291 */ /* 0x002fe2000f8ec0ff */
[----:B0-----:R-:W-:-:S08]  /*0330*/  IMAD.WIDE.U32 R2, R7, 0x4, R2 ;  /* 0x0000000407027825 */ /* 0x001fd000078e0002 */
[----:B------:R-:W0:Y:S04]  /*0340*/  LDS R5, [UR4] ;  /* 0x00000004ff057984 */ /* 0x000e280008000800 */
[----:B0-----:R-:W-:Y:S01]  /*0350*/  STG.E desc[UR8][R2.64], R5 ;  /* 0x0000000502007986 */ /* 0x001fe2000c101908 */
[----:B------:R-:W-:Y:S05]  /*0360*/  EXIT ;  /* 0x000000000000794d */ /* 0x000fea0003800000 */
.L_x_23:
        /* <DEDUP_REMOVED lines=9> */
.L_x_36:


//--------------------- .text._Z24softmax_multi_exp_kernelPKfS0_Pfii --------------------------
	.section	.text._Z24softmax_multi_exp_kernelPKfS0_Pfii,"ax",@progbits
	.align	128
        .global         _Z24softmax_multi_exp_kernelPKfS0_Pfii
        .type           _Z24softmax_multi_exp_kernelPKfS0_Pfii,@function
        .size           _Z24softmax_multi_exp_kernelPKfS0_Pfii,(.L_x_37 - _Z24softmax_multi_exp_kernelPKfS0_Pfii)
        .other          _Z24softmax_multi_exp_kernelPKfS0_Pfii,@"STO_CUDA_ENTRY STV_DEFAULT"
_Z24softmax_multi_exp_kernelPKfS0_Pfii:
.text._Z24softmax_multi_exp_kernelPKfS0_Pfii:
        /* <DEDUP_REMOVED lines=13> */
[----:B0-----:R-:W-:-:S05]  /*00d0*/  IMAD.WIDE.U32 R6, R15, 0x4, R6 ;  /* 0x000000040f067825 */ /* 0x001fca00078e0006 */
[----:B-1----:R0:W5:Y:S01]  /*00e0*/  LDG.E.CONSTANT R0, desc[UR4][R6.64] ;  /* 0x0000000406007981 */ /* 0x002162000c1e9900 */
[----:B------:R-:W1:Y:S02]  /*00f0*/  LDCU UR6, c[0x0][0x360] ;  /* 0x00006c00ff0677ac */ /* 0x000e640008000800 */
.L_x_24:
[----:B------:R-:W-:-:S04]  /*0100*/  IMAD R9, R15, UR7, R8 ;  /* 0x000000070f097c24 */ /* 0x000fc8000f8e0208 */
[----:B0-2-4-:R-:W-:-:S06]  /*0110*/  IMAD.WIDE R6, R9, 0x4, R2 ;  /* 0x0000000409067825 */ /* 0x015fcc00078e0202 */
[----:B------:R-:W2:Y:S01]  /*0120*/  LDG.E.CONSTANT R7, desc[UR4][R6.64] ;  /* 0x0000000406077981 */ /* 0x000ea2000c1e9900 */
[----:B------:R-:W-:Y:S01]  /*0130*/  HFMA2 R11, -RZ, RZ, 0.96630859375, -0.0022525787353515625 ;  /* 0x3bbb989dff0b7431 */ /* 0x000fe200000001ff */
[----:B------:R-:W-:Y:S02]  /*0140*/  MOV R12, 0x437c0000 ;  /* 0x437c0000000c7802 */ /* 0x000fe40000000f00 */
[----:B-1----:R-:W-:-:S04]  /*0150*/  IADD3 R8, PT, PT, R8, UR6, RZ ;  /* 0x0000000608087c10 */ /* 0x002fc8000fffe0ff */
[----:B------:R-:W-:Y:S01]  /*0160*/  ISETP.GE.AND P0, PT, R8, UR7, PT ;  /* 0x0000000708007c0c */ /* 0x000fe2000bf06270 */
[----:B--2--5:R-:W-:Y:S01]  /*0170*/  FADD R10, -R0, R7 ;  /* 0x00000007000a7221 */ /* 0x024fe20000000100 */
[----:B---3--:R-:W-:-:S04]  /*0180*/  IMAD.WIDE R6, R9, 0x4, R4 ;  /* 0x0000000409067825 */ /* 0x008fc800078e0204 */
[----:B------:R-:W-:-:S04]  /*0190*/  FFMA.SAT R11, R10, R11, 0.5 ;  /* 0x3f0000000a0b7423 */ /* 0x000fc8000000200b */
[----:B------:R-:W-:-:S04]  /*01a0*/  FFMA.RM R11, R11, R12, 12582913 ;  /* 0x4b4000010b0b7423 */ /* 0x000fc8000000400c */
[C---:B------:R-:W-:Y:S01]  /*01b0*/  FADD R13, R11.reuse, -12583039 ;  /* 0xcb40007f0b0d7421 */ /* 0x040fe20000000000 */
[----:B------:R-:W-:-:S03]  /*01c0*/  SHF.L.U32 R11, R11, 0x17, RZ ;  /* 0x000000170b0b7819 */ /* 0x000fc600000006ff */
[----:B------:R-:W-:-:S04]  /*01d0*/  FFMA R13, R10, 1.4426950216293334961, -R13 ;  /* 0x3fb8aa3b0a0d7823 */ /* 0x000fc8000000080d */
[----:B------:R-:W-:-:S04]  /*01e0*/  FFMA R13, R10, 1.925963033500011079e-08, R13 ;  /* 0x32a570600a0d7823 */ /* 0x000fc8000000000d */
[----:B------:R-:W0:Y:S02]  /*01f0*/  MUFU.EX2 R10, R13 ;  /* 0x0000000d000a7308 */ /* 0x000e240000000800 */
[----:B0-----:R-:W-:-:S05]  /*0200*/  FMUL R11, R11, R10 ;  /* 0x0000000a0b0b7220 */ /* 0x001fca0000400000 */
[----:B------:R4:W-:Y:S01]  /*0210*/  STG.E desc[UR4][R6.64], R11 ;  /* 0x0000000b06007986 */ /* 0x0009e2000c101904 */
[----:B------:R-:W-:Y:S05]  /*0220*/  @!P0 BRA `(.L_x_24) ;  /* 0xfffffffc00b48947 */ /* 0x000fea000383ffff */
[----:B------:R-:W-:Y:S05]  /*0230*/  EXIT ;  /* 0x000000000000794d */ /* 0x000fea0003800000 */
.L_x_25:
        /* <DEDUP_REMOVED lines=12> */
.L_x_37:


//--------------------- .text._Z24softmax_multi_max_kernelPKfPfii --------------------------
	.section	.text._Z24softmax_multi_max_kernelPKfPfii,"ax",@progbits
	.align	128
        .global         _Z24softmax_multi_max_kernelPKfPfii
        .type           _Z24softmax_multi_max_kernelPKfPfii,@function
        .size           _Z24softmax_multi_max_kernelPKfPfii,(.L_x_38 - _Z24softmax_multi_max_kernelPKfPfii)
        .other          _Z24softmax_multi_max_kernelPKfPfii,@"STO_CUDA_ENTRY STV_DEFAULT"
_Z24softmax_multi_max_kernelPKfPfii:
.text._Z24softmax_multi_max_kernelPKfPfii:
        /* <DEDUP_REMOVED lines=8> */
[----:B------:R-:W-:Y:S01]  /*0080*/  IMAD.MOV.U32 R0, RZ, RZ, -0x800001 ;  /* 0xff7fffffff007424 */ /* 0x000fe200078e00ff */
[----:B------:R-:W1:Y:S01]  /*0090*/  LDCU.64 UR8, c[0x0][0x358] ;  /* 0x00006b00ff0877ac */ /* 0x000e620008000a00 */
[----:B0-----:R-:W-:-:S13]  /*00a0*/  ISETP.GE.AND P0, PT, R8, UR4, PT ;  /* 0x0000000408007c0c */ /* 0x001fda000bf06270 */
[----:B-1----:R-:W-:Y:S05]  /*00b0*/  @P0 BRA `(.L_x_27) ;  /* 0x00000000002c0947 */ /* 0x002fea0003800000 */
[----:B------:R-:W0:Y:S01]  /*00c0*/  LDC R9, c[0x0][0x360] ;  /* 0x0000d800ff097b82 */ /* 0x000e220000000800 */
[----:B------:R-:W-:Y:S02]  /*00d0*/  IMAD.MOV.U32 R0, RZ, RZ, -0x800001 ;  /* 0xff7fffffff007424 */ /* 0x000fe400078e00ff */
[----:B------:R-:W-:-:S05]  /*00e0*/  IMAD.MOV.U32 R6, RZ, RZ, R8 ;  /* 0x000000ffff067224 */ /* 0x000fca00078e0008 */
[----:B------:R-:W1:Y:S02]  /*00f0*/  LDC.64 R4, c[0x0][0x380] ;  /* 0x0000e000ff047b82 */ /* 0x000e640000000a00 */
.L_x_28:
[----:B------:R-:W-:-:S04]  /*0100*/  IMAD R3, R7, UR4, R6 ;  /* 0x0000000407037c24 */ /* 0x000fc8000f8e0206 */
[----:B-1----:R-:W-:-:S06]  /*0110*/  IMAD.WIDE R2, R3, 0x4, R4 ;  /* 0x0000000403027825 */ /* 0x002fcc00078e0204 */
[----:B------:R-:W2:Y:S01]  /*0120*/  LDG.E.CONSTANT R3, desc[UR8][R2.64] ;  /* 0x0000000802037981 */ /* 0x000ea2000c1e9900 */
[----:B0-----:R-:W-:-:S05]  /*0130*/  IMAD.IADD R6, R9, 0x1, R6 ;  /* 0x0000000109067824 */ /* 0x001fca00078e0206 */
[----:B------:R-:W-:Y:S02]  /*0140*/  ISETP.GE.AND P0, PT, R6, UR4, PT ;  /* 0x0000000406007c0c */ /* 0x000fe4000bf06270 */
[----:B--2---:R-:W-:-:S11]  /*0150*/  FMNMX R0, R3, R0, !PT ;  /* 0x0000000003007209 */ /* 0x004fd60007800000 */
[----:B------:R-:W-:Y:S05]  /*0160*/  @!P0 BRA `(.L_x_28) ;  /* 0xfffffffc00e48947 */ /* 0x000fea000383ffff */
.L_x_27:
[----:B------:R-:W-:Y:S05]  /*0170*/  BSYNC.RECONVERGENT B0 ;  /* 0x0000000000007941 */ /* 0x000fea0003800200 */
.L_x_26:
        /* <DEDUP_REMOVED lines=10> */
[----:B0-----:R-:W-:-:S07]  /*0220*/  IMAD.U32 R0, RZ, RZ, UR6 ;  /* 0x00000006ff007e24 */ /* 0x001fce000f8e00ff */
.L_x_30:
[----:B------:R-:W-:-:S04]  /*0230*/  SHF.R.U32.HI R6, RZ, 0x1, R0 ;  /* 0x00000001ff067819 */ /* 0x000fc80000011600 */
[----:B------:R-:W-:-:S13]  /*0240*/  ISETP.GE.U32.AND P1, PT, R8, R6, PT ;  /* 0x000000060800720c */ /* 0x000fda0003f26070 */
[----:B------:R-:W-:Y:S01]  /*0250*/  @!P1 IMAD R4, R6, 0x4, R3 ;  /* 0x0000000406049824 */ /* 0x000fe200078e0203 */
[----:B------:R-:W-:Y:S04]  /*0260*/  @!P1 LDS R2, [R3] ;  /* 0x0000000003029984 */ /* 0x000fe80000000800 */
[----:B------:R-:W0:Y:S02]  /*0270*/  @!P1 LDS R5, [R4] ;  /* 0x0000000004059984 */ /* 0x000e240000000800 */
[----:B0-----:R-:W-:-:S05]  /*0280*/  @!P1 FMNMX R2, R2, R5, !PT ;  /* 0x0000000502029209 */ /* 0x001fca0007800000 */
[----:B------:R1:W-:Y:S01]  /*0290*/  @!P1 STS [R3], R2 ;  /* 0x0000000203009388 */ /* 0x0003e20000000800 */
[----:B------:R-:W-:Y:S01]  /*02a0*/  BAR.SYNC.DEFER_BLOCKING 0x0 ;  /* 0x0000000000007b1d */ /* 0x000fe20000010000 */
[----:B------:R-:W-:Y:S01]  /*02b0*/  ISETP.GT.U32.AND P1, PT, R0, 0x3, PT ;  /* 0x000000030000780c */ /* 0x000fe20003f24070 */
[----:B------:R-:W-:-:S12]  /*02c0*/  IMAD.MOV.U32 R0, RZ, RZ, R6 ;  /* 0x000000ffff007224 */ /* 0x000fd800078e0006 */
[----:B-1----:R-:W-:Y:S05]  /*02d0*/  @P1 BRA `(.L_x_30) ;  /* 0xfffffffc00d41947 */ /* 0x002fea000383ffff */
.L_x_29:
        /* <DEDUP_REMOVED lines=9> */
.L_x_31:
        /* <DEDUP_REMOVED lines=9> */
.L_x_38:


//--------------------- .nv.shared._Z20softmax_fused_kernelPKfPfii --------------------------
	.section	.nv.shared._Z20softmax_fused_kernelPKfPfii,"aw",@nobits
	.sectionflags	@""
	.align	16
	.zero		1024


//--------------------- .nv.shared.reserved.0     --------------------------
	.section	.nv.shared.reserved.0,"aw",@nobits
	.weak		__nv_reservedSMEM_offset_0_alias
	.size		__nv_reservedSMEM_offset_0_alias, 0, 64
	.other		__nv_reservedSMEM_offset_0_alias,@"STO_CUDA_RESERVED_SHARED STV_DEFAULT"
__nv_reservedSMEM_offset_0_alias:
	.zero		0
	.zero		64


//--------------------- .nv.shared._Z25softmax_multi_norm_kernelPKfS0_Pfii --------------------------
	.section	.nv.shared._Z25softmax_multi_norm_kernelPKfS0_Pfii,"aw",@nobits
	.sectionflags	@""
	.align	16
	.zero		1024


//--------------------- .nv.shared._Z24softmax_multi_sum_kernelPKfPfii --------------------------
	.section	.nv.shared._Z24softmax_multi_sum_kernelPKfPfii,"aw",@nobits
	.sectionflags	@""
	.align	16
	.zero		1024


//--------------------- .nv.shared._Z24softmax_multi_exp_kernelPKfS0_Pfii --------------------------
	.section	.nv.shared._Z24softmax_multi_exp_kernelPKfS0_Pfii,"aw",@nobits
	.sectionflags	@""
	.align	16
	.zero		1024


//--------------------- .nv.shared._Z24softmax_multi_max_kernelPKfPfii --------------------------
	.section	.nv.shared._Z24softmax_multi_max_kernelPKfPfii,"aw",@nobits
	.sectionflags	@""
	.align	16
	.zero		1024


//--------------------- .nv.constant0._Z20softmax_fused_kernelPKfPfii --------------------------
	.section	.nv.constant0._Z20softmax_fused_kernelPKfPfii,"a",@progbits
	.sectionflags	@""
	.align	4
.nv.constant0._Z20softmax_fused_kernelPKfPfii:
	.zero		920


//--------------------- .nv.constant0._Z25softmax_multi_norm_kernelPKfS0_Pfii --------------------------
	.section	.nv.constant0._Z25softmax_multi_norm_kernelPKfS0_Pfii,"a",@progbits
	.sectionflags	@""
	.align	4
.nv.constant0._Z25softmax_multi_norm_kernelPKfS0_Pfii:
	.zero		928


//--------------------- .nv.constant0._Z24softmax_multi_sum_kernelPKfPfii --------------------------
	.section	.nv.constant0._Z24softmax_multi_sum_kernelPKfPfii,"a",@progbits
	.sectionflags	@""
	.align	4
.nv.constant0._Z24softmax_multi_sum_kernelPKfPfii:
	.zero		920


//--------------------- .nv.constant0._Z24softmax_multi_exp_kernelPKfS0_Pfii --------------------------
	.section	.nv.constant0._Z24softmax_multi_exp_kernelPKfS0_Pfii,"a",@progbits
	.sectionflags	@""
	.align	4
.nv.constant0._Z24softmax_multi_exp_kernelPKfS0_Pfii:
	.zero		928


//--------------------- .nv.constant0._Z24softmax_multi_max_kernelPKfPfii --------------------------
	.section	.nv.constant0._Z24softmax_multi_max_kernelPKfPfii,"a",@progbits
	.sectionflags	@""
	.align	4
.nv.constant0._Z24softmax_multi_max_kernelPKfPfii:
	.zero		920


//--------------------- SYMBOLS --------------------------

	.type		.nv.reservedSmem.offset0,@object
	.size		.nv.reservedSmem.offset0,0x4
	.type		.nv.reservedSmem.cap,@object
	.size		.nv.reservedSmem.cap,0x4
